//
// Generated by NVIDIA NVVM Compiler
//
// Compiler Build ID: CL-36424714
// Cuda compilation tools, release 13.0, V13.0.88
// Based on NVVM 20.0.0
//

.version 9.0
.target sm_100
.address_size 64

	// .globl	_Z10avgKernel1PfS_i
// _ZZ10avgKernel4PfS_iE2sA has been demoted
// _ZZ10avgKernel5PfS_iE2sA has been demoted

.visible .entry _Z10avgKernel1PfS_i(
	.param .u64 .ptr .align 1 _Z10avgKernel1PfS_i_param_0,
	.param .u64 .ptr .align 1 _Z10avgKernel1PfS_i_param_1,
	.param .u32 _Z10avgKernel1PfS_i_param_2
)
{
	.reg .pred 	%p<8>;
	.reg .b32 	%r<16>;
	.reg .b32 	%f<19>;
	.reg .b64 	%rd<25>;

	ld.param.u64 	%rd1, [_Z10avgKernel1PfS_i_param_0];
	ld.param.u64 	%rd2, [_Z10avgKernel1PfS_i_param_1];
	ld.param.u32 	%r4, [_Z10avgKernel1PfS_i_param_2];
	mov.u32 	%r5, %ctaid.x;
	div.s32 	%r6, %r5, %r4;
	mul.lo.s32 	%r7, %r6, %r4;
	sub.s32 	%r8, %r5, %r7;
	setp.eq.s32 	%p1, %r8, 0;
	add.s32 	%r9, %r4, -1;
	setp.ge.s32 	%p2, %r8, %r9;
	or.pred  	%p3, %p1, %p2;
	setp.lt.s32 	%p4, %r6, 1;
	or.pred  	%p5, %p3, %p4;
	setp.ge.s32 	%p6, %r6, %r9;
	or.pred  	%p7, %p5, %p6;
	@%p7 bra 	$L__BB0_2;
	cvta.to.global.u64 	%rd3, %rd1;
	cvta.to.global.u64 	%rd4, %rd2;
	add.s32 	%r10, %r6, -1;
	mul.lo.s32 	%r11, %r10, %r4;
	cvt.s64.s32 	%rd5, %r11;
	cvt.u64.u32 	%rd6, %r8;
	add.s64 	%rd7, %rd5, %rd6;
	shl.b64 	%rd8, %rd7, 2;
	add.s64 	%rd9, %rd3, %rd8;
	ld.global.f32 	%f1, [%rd9+-4];
	cvt.s64.s32 	%rd10, %r7;
	add.s64 	%rd11, %rd10, %rd6;
	shl.b64 	%rd12, %rd11, 2;
	add.s64 	%rd13, %rd3, %rd12;
	ld.global.f32 	%f2, [%rd13+-4];
	add.f32 	%f3, %f1, %f2;
	add.s32 	%r13, %r7, %r4;
	cvt.s64.s32 	%rd14, %r13;
	add.s64 	%rd15, %rd14, %rd6;
	shl.b64 	%rd16, %rd15, 2;
	add.s64 	%rd17, %rd3, %rd16;
	ld.global.f32 	%f4, [%rd17+-4];
	add.f32 	%f5, %f3, %f4;
	add.s32 	%r14, %r11, %r8;
	mul.wide.s32 	%rd18, %r14, 4;
	add.s64 	%rd19, %rd3, %rd18;
	ld.global.f32 	%f6, [%rd19];
	add.f32 	%f7, %f5, %f6;
	add.s32 	%r15, %r14, %r4;
	mul.wide.s32 	%rd20, %r4, 4;
	add.s64 	%rd21, %rd19, %rd20;
	ld.global.f32 	%f8, [%rd21];
	add.f32 	%f9, %f7, %f8;
	add.s64 	%rd22, %rd21, %rd20;
	ld.global.f32 	%f10, [%rd22];
	add.f32 	%f11, %f9, %f10;
	ld.global.f32 	%f12, [%rd19+4];
	add.f32 	%f13, %f11, %f12;
	ld.global.f32 	%f14, [%rd21+4];
	add.f32 	%f15, %f13, %f14;
	ld.global.f32 	%f16, [%rd22+4];
	add.f32 	%f17, %f15, %f16;
	div.rn.f32 	%f18, %f17, 0f41100000;
	mul.wide.s32 	%rd23, %r15, 4;
	add.s64 	%rd24, %rd4, %rd23;
	st.global.f32 	[%rd24], %f18;
$L__BB0_2:
	ret;

}
	// .globl	_Z10avgKernel2PfS_i
.visible .entry _Z10avgKernel2PfS_i(
	.param .u64 .ptr .align 1 _Z10avgKernel2PfS_i_param_0,
	.param .u64 .ptr .align 1 _Z10avgKernel2PfS_i_param_1,
	.param .u32 _Z10avgKernel2PfS_i_param_2
)
{
	.reg .pred 	%p<8>;
	.reg .b32 	%r<14>;
	.reg .b32 	%f<19>;
	.reg .b64 	%rd<25>;

	ld.param.u64 	%rd1, [_Z10avgKernel2PfS_i_param_0];
	ld.param.u64 	%rd2, [_Z10avgKernel2PfS_i_param_1];
	ld.param.u32 	%r4, [_Z10avgKernel2PfS_i_param_2];
	mov.u32 	%r5, %ctaid.x;
	mov.u32 	%r6, %ctaid.y;
	setp.eq.s32 	%p1, %r5, 0;
	add.s32 	%r7, %r4, -1;
	setp.ge.s32 	%p2, %r5, %r7;
	setp.eq.s32 	%p3, %r6, 0;
	or.pred  	%p4, %p1, %p3;
	or.pred  	%p5, %p4, %p2;
	setp.ge.s32 	%p6, %r6, %r7;
	or.pred  	%p7, %p5, %p6;
	@%p7 bra 	$L__BB1_2;
	cvta.to.global.u64 	%rd3, %rd1;
	cvta.to.global.u64 	%rd4, %rd2;
	add.s32 	%r8, %r6, -1;
	mul.lo.s32 	%r9, %r4, %r8;
	cvt.s64.s32 	%rd5, %r9;
	cvt.u64.u32 	%rd6, %r5;
	add.s64 	%rd7, %rd5, %rd6;
	shl.b64 	%rd8, %rd7, 2;
	add.s64 	%rd9, %rd3, %rd8;
	ld.global.f32 	%f1, [%rd9+-4];
	mul.lo.s32 	%r10, %r4, %r6;
	cvt.s64.s32 	%rd10, %r10;
	add.s64 	%rd11, %rd10, %rd6;
	shl.b64 	%rd12, %rd11, 2;
	add.s64 	%rd13, %rd3, %rd12;
	ld.global.f32 	%f2, [%rd13+-4];
	add.f32 	%f3, %f1, %f2;
	add.s32 	%r11, %r10, %r4;
	cvt.s64.s32 	%rd14, %r11;
	add.s64 	%rd15, %rd14, %rd6;
	shl.b64 	%rd16, %rd15, 2;
	add.s64 	%rd17, %rd3, %rd16;
	ld.global.f32 	%f4, [%rd17+-4];
	add.f32 	%f5, %f3, %f4;
	add.s32 	%r12, %r9, %r5;
	mul.wide.s32 	%rd18, %r12, 4;
	add.s64 	%rd19, %rd3, %rd18;
	ld.global.f32 	%f6, [%rd19];
	add.f32 	%f7, %f5, %f6;
	add.s32 	%r13, %r12, %r4;
	mul.wide.s32 	%rd20, %r4, 4;
	add.s64 	%rd21, %rd19, %rd20;
	ld.global.f32 	%f8, [%rd21];
	add.f32 	%f9, %f7, %f8;
	add.s64 	%rd22, %rd21, %rd20;
	ld.global.f32 	%f10, [%rd22];
	add.f32 	%f11, %f9, %f10;
	ld.global.f32 	%f12, [%rd19+4];
	add.f32 	%f13, %f11, %f12;
	ld.global.f32 	%f14, [%rd21+4];
	add.f32 	%f15, %f13, %f14;
	ld.global.f32 	%f16, [%rd22+4];
	add.f32 	%f17, %f15, %f16;
	div.rn.f32 	%f18, %f17, 0f41100000;
	mul.wide.s32 	%rd23, %r13, 4;
	add.s64 	%rd24, %rd4, %rd23;
	st.global.f32 	[%rd24], %f18;
$L__BB1_2:
	ret;

}
	// .globl	_Z10avgKernel3PfS_i
.visible .entry _Z10avgKernel3PfS_i(
	.param .u64 .ptr .align 1 _Z10avgKernel3PfS_i_param_0,
	.param .u64 .ptr .align 1 _Z10avgKernel3PfS_i_param_1,
	.param .u32 _Z10avgKernel3PfS_i_param_2
)
{
	.reg .pred 	%p<8>;
	.reg .b32 	%r<20>;
	.reg .b32 	%f<19>;
	.reg .b64 	%rd<25>;

	ld.param.u64 	%rd1, [_Z10avgKernel3PfS_i_param_0];
	ld.param.u64 	%rd2, [_Z10avgKernel3PfS_i_param_1];
	ld.param.u32 	%r4, [_Z10avgKernel3PfS_i_param_2];
	mov.u32 	%r5, %tid.x;
	mov.u32 	%r6, %ctaid.x;
	mov.u32 	%r7, %ntid.x;
	mad.lo.s32 	%r8, %r6, %r7, %r5;
	mov.u32 	%r9, %tid.y;
	mov.u32 	%r10, %ctaid.y;
	mov.u32 	%r11, %ntid.y;
	mad.lo.s32 	%r12, %r10, %r11, %r9;
	setp.lt.s32 	%p1, %r8, 1;
	add.s32 	%r13, %r4, -1;
	setp.ge.s32 	%p2, %r8, %r13;
	or.pred  	%p3, %p1, %p2;
	setp.eq.s32 	%p4, %r12, 0;
	or.pred  	%p5, %p4, %p3;
	setp.ge.s32 	%p6, %r12, %r13;
	or.pred  	%p7, %p5, %p6;
	@%p7 bra 	$L__BB2_2;
	cvta.to.global.u64 	%rd3, %rd1;
	cvta.to.global.u64 	%rd4, %rd2;
	add.s32 	%r14, %r12, -1;
	mul.lo.s32 	%r15, %r4, %r14;
	cvt.s64.s32 	%rd5, %r15;
	cvt.u64.u32 	%rd6, %r8;
	add.s64 	%rd7, %rd5, %rd6;
	shl.b64 	%rd8, %rd7, 2;
	add.s64 	%rd9, %rd3, %rd8;
	ld.global.f32 	%f1, [%rd9+-4];
	mul.lo.s32 	%r16, %r4, %r12;
	cvt.s64.s32 	%rd10, %r16;
	add.s64 	%rd11, %rd10, %rd6;
	shl.b64 	%rd12, %rd11, 2;
	add.s64 	%rd13, %rd3, %rd12;
	ld.global.f32 	%f2, [%rd13+-4];
	add.f32 	%f3, %f1, %f2;
	add.s32 	%r17, %r16, %r4;
	cvt.s64.s32 	%rd14, %r17;
	add.s64 	%rd15, %rd14, %rd6;
	shl.b64 	%rd16, %rd15, 2;
	add.s64 	%rd17, %rd3, %rd16;
	ld.global.f32 	%f4, [%rd17+-4];
	add.f32 	%f5, %f3, %f4;
	add.s32 	%r18, %r15, %r8;
	mul.wide.s32 	%rd18, %r18, 4;
	add.s64 	%rd19, %rd3, %rd18;
	ld.global.f32 	%f6, [%rd19];
	add.f32 	%f7, %f5, %f6;
	add.s32 	%r19, %r18, %r4;
	mul.wide.s32 	%rd20, %r4, 4;
	add.s64 	%rd21, %rd19, %rd20;
	ld.global.f32 	%f8, [%rd21];
	add.f32 	%f9, %f7, %f8;
	add.s64 	%rd22, %rd21, %rd20;
	ld.global.f32 	%f10, [%rd22];
	add.f32 	%f11, %f9, %f10;
	ld.global.f32 	%f12, [%rd19+4];
	add.f32 	%f13, %f11, %f12;
	ld.global.f32 	%f14, [%rd21+4];
	add.f32 	%f15, %f13, %f14;
	ld.global.f32 	%f16, [%rd22+4];
	add.f32 	%f17, %f15, %f16;
	div.rn.f32 	%f18, %f17, 0f41100000;
	mul.wide.s32 	%rd23, %r19, 4;
	add.s64 	%rd24, %rd4, %rd23;
	st.global.f32 	[%rd24], %f18;
$L__BB2_2:
	ret;

}
	// .globl	_Z10avgKernel4PfS_i
.visible .entry _Z10avgKernel4PfS_i(
	.param .u64 .ptr .align 1 _Z10avgKernel4PfS_i_param_0,
	.param .u64 .ptr .align 1 _Z10avgKernel4PfS_i_param_1,
	.param .u32 _Z10avgKernel4PfS_i_param_2
)
{
	.reg .pred 	%p<10>;
	.reg .b32 	%r<23>;
	.reg .b32 	%f<20>;
	.reg .b64 	%rd<9>;
	// demoted variable
	.shared .align 4 .b8 _ZZ10avgKernel4PfS_iE2sA[4096];
	ld.param.u64 	%rd1, [_Z10avgKernel4PfS_i_param_0];
	ld.param.u64 	%rd2, [_Z10avgKernel4PfS_i_param_1];
	ld.param.u32 	%r7, [_Z10avgKernel4PfS_i_param_2];
	mov.u32 	%r8, %ctaid.x;
	mov.u32 	%r9, %ctaid.y;
	mov.u32 	%r1, %tid.x;
	mov.u32 	%r2, %tid.y;
	mad.lo.s32 	%r3, %r8, 30, %r1;
	mad.lo.s32 	%r10, %r9, 30, %r2;
	max.s32 	%r11, %r3, %r10;
	setp.ge.s32 	%p1, %r11, %r7;
	shl.b32 	%r12, %r1, 7;
	mov.u32 	%r13, _ZZ10avgKernel4PfS_iE2sA;
	add.s32 	%r14, %r13, %r12;
	shl.b32 	%r15, %r2, 2;
	add.s32 	%r5, %r14, %r15;
	@%p1 bra 	$L__BB3_2;
	cvta.to.global.u64 	%rd3, %rd1;
	mad.lo.s32 	%r17, %r7, %r10, %r3;
	mul.wide.s32 	%rd4, %r17, 4;
	add.s64 	%rd5, %rd3, %rd4;
	ld.global.f32 	%f1, [%rd5];
	st.shared.f32 	[%r5], %f1;
	bra.uni 	$L__BB3_3;
$L__BB3_2:
	mov.b32 	%r16, 0;
	st.shared.u32 	[%r5], %r16;
$L__BB3_3:
	bar.sync 	0;
	add.s32 	%r18, %r1, -1;
	setp.gt.u32 	%p2, %r18, 29;
	setp.eq.s32 	%p3, %r2, 0;
	setp.gt.u32 	%p4, %r2, 30;
	or.pred  	%p5, %p2, %p4;
	or.pred  	%p6, %p5, %p3;
	@%p6 bra 	$L__BB3_6;
	setp.lt.s32 	%p7, %r3, 1;
	add.s32 	%r20, %r7, -1;
	setp.ge.s32 	%p8, %r11, %r20;
	or.pred  	%p9, %p8, %p7;
	@%p9 bra 	$L__BB3_6;
	ld.shared.f32 	%f2, [%r5+-132];
	ld.shared.f32 	%f3, [%r5+-128];
	add.f32 	%f4, %f2, %f3;
	ld.shared.f32 	%f5, [%r5+-124];
	add.f32 	%f6, %f4, %f5;
	ld.shared.f32 	%f7, [%r5+-4];
	add.f32 	%f8, %f6, %f7;
	ld.shared.f32 	%f9, [%r5];
	add.f32 	%f10, %f8, %f9;
	ld.shared.f32 	%f11, [%r5+4];
	add.f32 	%f12, %f10, %f11;
	ld.shared.f32 	%f13, [%r5+124];
	add.f32 	%f14, %f12, %f13;
	ld.shared.f32 	%f15, [%r5+128];
	add.f32 	%f16, %f14, %f15;
	ld.shared.f32 	%f17, [%r5+132];
	add.f32 	%f18, %f16, %f17;
	div.rn.f32 	%f19, %f18, 0f41100000;
	mad.lo.s32 	%r22, %r7, %r10, %r3;
	cvta.to.global.u64 	%rd6, %rd2;
	mul.wide.s32 	%rd7, %r22, 4;
	add.s64 	%rd8, %rd6, %rd7;
	st.global.f32 	[%rd8], %f19;
$L__BB3_6:
	ret;

}
	// .globl	_Z10avgKernel5PfS_i
.visible .entry _Z10avgKernel5PfS_i(
	.param .u64 .ptr .align 1 _Z10avgKernel5PfS_i_param_0,
	.param .u64 .ptr .align 1 _Z10avgKernel5PfS_i_param_1,
	.param .u32 _Z10avgKernel5PfS_i_param_2
)
{
	.reg .pred 	%p<95>;
	.reg .b16 	%rs<55>;
	.reg .b32 	%r<159>;
	.reg .b32 	%f<78>;
	.reg .b64 	%rd<24>;
	// demoted variable
	.shared .align 4 .b8 _ZZ10avgKernel5PfS_iE2sA[4624];
	ld.param.u64 	%rd4, [_Z10avgKernel5PfS_i_param_0];
	ld.param.u64 	%rd5, [_Z10avgKernel5PfS_i_param_1];
	ld.param.u32 	%r57, [_Z10avgKernel5PfS_i_param_2];
	cvta.to.global.u64 	%rd1, %rd4;
	cvta.to.global.u64 	%rd2, %rd5;
	mov.u32 	%r58, %ctaid.x;
	shl.b32 	%r1, %r58, 5;
	mov.u32 	%r59, %ctaid.y;
	shl.b32 	%r2, %r59, 5;
	mov.u32 	%r3, %tid.x;
	mov.u32 	%r4, %tid.y;
	mov.u32 	%r5, %ntid.x;
	mad.lo.s32 	%r153, %r4, %r5, %r3;
	mov.u32 	%r7, %ntid.y;
	mul.lo.s32 	%r8, %r5, %r7;
	setp.gt.u32 	%p3, %r153, 1155;
	@%p3 bra 	$L__BB4_22;
	add.s32 	%r60, %r153, %r8;
	max.u32 	%r61, %r60, 1156;
	setp.lt.u32 	%p4, %r60, 1156;
	selp.u32 	%r62, 1, 0, %p4;
	add.s32 	%r63, %r60, %r62;
	sub.s32 	%r64, %r61, %r63;
	div.u32 	%r65, %r64, %r8;
	add.s32 	%r9, %r65, %r62;
	and.b32  	%r66, %r9, 3;
	setp.eq.s32 	%p5, %r66, 3;
	@%p5 bra 	$L__BB4_7;
	add.s32 	%r67, %r9, 1;
	and.b32  	%r68, %r67, 3;
	cvt.u16.u32 	%rs49, %r153;
	cvt.u16.u32 	%rs2, %r8;
	neg.s32 	%r151, %r68;
	mad.lo.s32 	%r69, %r7, %r68, %r4;
	mad.lo.s32 	%r153, %r5, %r69, %r3;
$L__BB4_3:
	.pragma "nounroll";
	mul.hi.u16 	%rs20, %rs49, -3855;
	shr.u16 	%rs21, %rs20, 5;
	mad.lo.s16 	%rs22, %rs21, -34, %rs49;
	cvt.u32.u16 	%r13, %rs22;
	cvt.u32.u16 	%r14, %rs21;
	add.s32 	%r15, %r1, %r13;
	add.s32 	%r16, %r2, %r14;
	setp.gt.s32 	%p6, %r15, 0;
	setp.le.s32 	%p7, %r15, %r57;
	and.pred  	%p8, %p6, %p7;
	setp.ne.s32 	%p9, %r16, 0;
	setp.le.s32 	%p10, %r16, %r57;
	and.pred  	%p11, %p9, %p10;
	and.pred  	%p13, %p8, %p11;
	@%p13 bra 	$L__BB4_5;
	mov.u32 	%r70, _ZZ10avgKernel5PfS_iE2sA;
	mad.lo.s32 	%r71, %r13, 136, %r70;
	shl.b32 	%r72, %r14, 2;
	add.s32 	%r73, %r71, %r72;
	mov.b32 	%r74, 0;
	st.shared.u32 	[%r73], %r74;
	bra.uni 	$L__BB4_6;
$L__BB4_5:
	add.s32 	%r75, %r16, -1;
	mad.lo.s32 	%r76, %r75, %r57, %r15;
	add.s32 	%r77, %r76, -1;
	mul.wide.u32 	%rd6, %r77, 4;
	add.s64 	%rd7, %rd1, %rd6;
	ld.global.f32 	%f1, [%rd7];
	mov.u32 	%r78, _ZZ10avgKernel5PfS_iE2sA;
	mad.lo.s32 	%r79, %r13, 136, %r78;
	shl.b32 	%r80, %r14, 2;
	add.s32 	%r81, %r79, %r80;
	st.shared.f32 	[%r81], %f1;
$L__BB4_6:
	add.s16 	%rs49, %rs49, %rs2;
	add.s32 	%r151, %r151, 1;
	setp.ne.s32 	%p14, %r151, 0;
	@%p14 bra 	$L__BB4_3;
$L__BB4_7:
	setp.lt.u32 	%p15, %r9, 3;
	@%p15 bra 	$L__BB4_22;
	shl.b32 	%r82, %r8, 1;
	add.s32 	%r83, %r153, %r82;
	cvt.u16.u32 	%rs5, %r83;
	cvt.u16.u32 	%rs24, %r8;
	shl.b16 	%rs6, %rs24, 2;
	mad.lo.s32 	%r84, %r8, 3, %r153;
	cvt.u16.u32 	%rs7, %r84;
	add.s32 	%r85, %r153, %r8;
	cvt.u16.u32 	%rs8, %r85;
	cvt.u16.u32 	%rs9, %r153;
	mov.b16 	%rs54, 0;
	mov.u16 	%rs50, %rs9;
	mov.u16 	%rs51, %rs8;
	mov.u16 	%rs52, %rs7;
	mov.u16 	%rs53, %rs5;
$L__BB4_9:
	mul.hi.u16 	%rs25, %rs50, -3855;
	shr.u16 	%rs26, %rs25, 5;
	add.s16 	%rs27, %rs9, %rs54;
	mad.lo.s16 	%rs28, %rs26, -34, %rs27;
	cvt.u32.u16 	%r20, %rs28;
	mul.hi.u16 	%rs29, %rs27, -3855;
	shr.u16 	%rs30, %rs29, 5;
	cvt.u32.u16 	%r21, %rs30;
	add.s32 	%r22, %r1, %r20;
	add.s32 	%r23, %r2, %r21;
	setp.gt.s32 	%p16, %r22, 0;
	setp.le.s32 	%p17, %r22, %r57;
	and.pred  	%p18, %p16, %p17;
	setp.ne.s32 	%p19, %r23, 0;
	setp.le.s32 	%p20, %r23, %r57;
	and.pred  	%p21, %p19, %p20;
	and.pred  	%p23, %p18, %p21;
	not.pred 	%p24, %p23;
	@%p24 bra 	$L__BB4_11;
	add.s32 	%r91, %r23, -1;
	mad.lo.s32 	%r92, %r91, %r57, %r22;
	add.s32 	%r93, %r92, -1;
	mul.wide.u32 	%rd8, %r93, 4;
	add.s64 	%rd9, %rd1, %rd8;
	ld.global.f32 	%f2, [%rd9];
	mov.u32 	%r94, _ZZ10avgKernel5PfS_iE2sA;
	mad.lo.s32 	%r95, %r20, 136, %r94;
	shl.b32 	%r96, %r21, 2;
	add.s32 	%r97, %r95, %r96;
	st.shared.f32 	[%r97], %f2;
	bra.uni 	$L__BB4_12;
$L__BB4_11:
	mov.u32 	%r86, _ZZ10avgKernel5PfS_iE2sA;
	mad.lo.s32 	%r87, %r20, 136, %r86;
	shl.b32 	%r88, %r21, 2;
	add.s32 	%r89, %r87, %r88;
	mov.b32 	%r90, 0;
	st.shared.u32 	[%r89], %r90;
$L__BB4_12:
	add.s16 	%rs31, %rs8, %rs54;
	mul.hi.u16 	%rs32, %rs51, -3855;
	shr.u16 	%rs33, %rs32, 5;
	mad.lo.s16 	%rs34, %rs33, -34, %rs31;
	cvt.u32.u16 	%r24, %rs34;
	mul.hi.u16 	%rs35, %rs31, -3855;
	shr.u16 	%rs36, %rs35, 5;
	cvt.u32.u16 	%r25, %rs36;
	add.s32 	%r26, %r1, %r24;
	add.s32 	%r27, %r2, %r25;
	setp.gt.s32 	%p25, %r26, 0;
	setp.le.s32 	%p26, %r26, %r57;
	and.pred  	%p27, %p25, %p26;
	setp.ne.s32 	%p28, %r27, 0;
	setp.le.s32 	%p29, %r27, %r57;
	and.pred  	%p30, %p28, %p29;
	and.pred  	%p32, %p27, %p30;
	@%p32 bra 	$L__BB4_14;
	mov.u32 	%r98, _ZZ10avgKernel5PfS_iE2sA;
	mad.lo.s32 	%r99, %r24, 136, %r98;
	shl.b32 	%r100, %r25, 2;
	add.s32 	%r101, %r99, %r100;
	mov.b32 	%r102, 0;
	st.shared.u32 	[%r101], %r102;
	bra.uni 	$L__BB4_15;
$L__BB4_14:
	add.s32 	%r103, %r27, -1;
	mad.lo.s32 	%r104, %r103, %r57, %r26;
	add.s32 	%r105, %r104, -1;
	mul.wide.u32 	%rd10, %r105, 4;
	add.s64 	%rd11, %rd1, %rd10;
	ld.global.f32 	%f3, [%rd11];
	mov.u32 	%r106, _ZZ10avgKernel5PfS_iE2sA;
	mad.lo.s32 	%r107, %r24, 136, %r106;
	shl.b32 	%r108, %r25, 2;
	add.s32 	%r109, %r107, %r108;
	st.shared.f32 	[%r109], %f3;
$L__BB4_15:
	add.s32 	%r28, %r153, %r8;
	add.s16 	%rs37, %rs5, %rs54;
	mul.hi.u16 	%rs38, %rs53, -3855;
	shr.u16 	%rs39, %rs38, 5;
	mad.lo.s16 	%rs40, %rs39, -34, %rs37;
	cvt.u32.u16 	%r29, %rs40;
	mul.hi.u16 	%rs41, %rs37, -3855;
	shr.u16 	%rs42, %rs41, 5;
	cvt.u32.u16 	%r30, %rs42;
	add.s32 	%r31, %r1, %r29;
	add.s32 	%r32, %r2, %r30;
	setp.gt.s32 	%p33, %r31, 0;
	setp.le.s32 	%p34, %r31, %r57;
	and.pred  	%p35, %p33, %p34;
	setp.ne.s32 	%p36, %r32, 0;
	setp.le.s32 	%p37, %r32, %r57;
	and.pred  	%p38, %p36, %p37;
	and.pred  	%p40, %p35, %p38;
	@%p40 bra 	$L__BB4_17;
	mov.u32 	%r110, _ZZ10avgKernel5PfS_iE2sA;
	mad.lo.s32 	%r111, %r29, 136, %r110;
	shl.b32 	%r112, %r30, 2;
	add.s32 	%r113, %r111, %r112;
	mov.b32 	%r114, 0;
	st.shared.u32 	[%r113], %r114;
	bra.uni 	$L__BB4_18;
$L__BB4_17:
	add.s32 	%r115, %r32, -1;
	mad.lo.s32 	%r116, %r115, %r57, %r31;
	add.s32 	%r117, %r116, -1;
	mul.wide.u32 	%rd12, %r117, 4;
	add.s64 	%rd13, %rd1, %rd12;
	ld.global.f32 	%f4, [%rd13];
	mov.u32 	%r118, _ZZ10avgKernel5PfS_iE2sA;
	mad.lo.s32 	%r119, %r29, 136, %r118;
	shl.b32 	%r120, %r30, 2;
	add.s32 	%r121, %r119, %r120;
	st.shared.f32 	[%r121], %f4;
$L__BB4_18:
	add.s32 	%r33, %r28, %r8;
	add.s16 	%rs43, %rs7, %rs54;
	mul.hi.u16 	%rs44, %rs52, -3855;
	shr.u16 	%rs45, %rs44, 5;
	mad.lo.s16 	%rs46, %rs45, -34, %rs43;
	cvt.u32.u16 	%r34, %rs46;
	mul.hi.u16 	%rs47, %rs43, -3855;
	shr.u16 	%rs48, %rs47, 5;
	cvt.u32.u16 	%r35, %rs48;
	add.s32 	%r36, %r1, %r34;
	add.s32 	%r37, %r2, %r35;
	setp.gt.s32 	%p41, %r36, 0;
	setp.le.s32 	%p42, %r36, %r57;
	and.pred  	%p43, %p41, %p42;
	setp.ne.s32 	%p44, %r37, 0;
	setp.le.s32 	%p45, %r37, %r57;
	and.pred  	%p46, %p44, %p45;
	and.pred  	%p48, %p43, %p46;
	@%p48 bra 	$L__BB4_20;
	mov.u32 	%r122, _ZZ10avgKernel5PfS_iE2sA;
	mad.lo.s32 	%r123, %r34, 136, %r122;
	shl.b32 	%r124, %r35, 2;
	add.s32 	%r125, %r123, %r124;
	mov.b32 	%r126, 0;
	st.shared.u32 	[%r125], %r126;
	bra.uni 	$L__BB4_21;
$L__BB4_20:
	add.s32 	%r127, %r37, -1;
	mad.lo.s32 	%r128, %r127, %r57, %r36;
	add.s32 	%r129, %r128, -1;
	mul.wide.u32 	%rd14, %r129, 4;
	add.s64 	%rd15, %rd1, %rd14;
	ld.global.f32 	%f5, [%rd15];
	mov.u32 	%r130, _ZZ10avgKernel5PfS_iE2sA;
	mad.lo.s32 	%r131, %r34, 136, %r130;
	shl.b32 	%r132, %r35, 2;
	add.s32 	%r133, %r131, %r132;
	st.shared.f32 	[%r133], %f5;
$L__BB4_21:
	add.s32 	%r134, %r33, %r8;
	add.s32 	%r153, %r134, %r8;
	add.s16 	%rs54, %rs54, %rs6;
	add.s16 	%rs53, %rs53, %rs6;
	add.s16 	%rs52, %rs52, %rs6;
	add.s16 	%rs51, %rs51, %rs6;
	add.s16 	%rs50, %rs50, %rs6;
	setp.lt.u32 	%p49, %r153, 1156;
	@%p49 bra 	$L__BB4_9;
$L__BB4_22:
	bar.sync 	0;
	shl.b32 	%r39, %r3, 2;
	shl.b32 	%r154, %r4, 2;
	add.s32 	%r41, %r57, -1;
	add.s32 	%r137, %r39, %r1;
	add.s32 	%r138, %r137, 1;
	setp.gt.s32 	%p50, %r137, -1;
	setp.lt.s32 	%p51, %r138, %r41;
	and.pred  	%p1, %p50, %p51;
	add.s32 	%r139, %r137, 3;
	setp.gt.s32 	%p52, %r137, -3;
	setp.lt.s32 	%p53, %r139, %r41;
	and.pred  	%p2, %p52, %p53;
	add.s32 	%r155, %r2, %r154;
	mul.lo.s32 	%r156, %r57, %r155;
	add.s32 	%r140, %r156, %r1;
	add.s32 	%r157, %r140, %r39;
	shl.b32 	%r141, %r4, 4;
	mad.lo.s32 	%r142, %r3, 544, %r141;
	mov.u32 	%r143, _ZZ10avgKernel5PfS_iE2sA;
	add.s32 	%r45, %r143, %r142;
	mov.b32 	%r158, 408;
	not.pred 	%p69, %p1;
	cvt.s64.s32 	%rd18, %r1;
	cvt.u64.u32 	%rd19, %r39;
	add.s64 	%rd21, %rd19, %rd18;
	not.pred 	%p89, %p2;
$L__BB4_23:
	setp.gt.u32 	%p54, %r3, 7;
	setp.eq.s32 	%p55, %r155, 0;
	setp.ge.s32 	%p56, %r155, %r41;
	setp.gt.u32 	%p57, %r154, 31;
	add.s32 	%r145, %r39, %r1;
	setp.lt.s32 	%p58, %r145, 1;
	setp.ge.s32 	%p59, %r145, %r41;
	or.pred  	%p60, %p58, %p59;
	or.pred  	%p61, %p60, %p55;
	or.pred  	%p62, %p61, %p56;
	or.pred  	%p63, %p62, %p54;
	add.s32 	%r51, %r45, %r158;
	or.pred  	%p64, %p63, %p57;
	@%p64 bra 	$L__BB4_25;
	ld.shared.f32 	%f6, [%r51+-408];
	ld.shared.f32 	%f7, [%r51+-404];
	add.f32 	%f8, %f6, %f7;
	ld.shared.f32 	%f9, [%r51+-400];
	add.f32 	%f10, %f8, %f9;
	ld.shared.f32 	%f11, [%r51+-272];
	add.f32 	%f12, %f10, %f11;
	ld.shared.f32 	%f13, [%r51+-268];
	add.f32 	%f14, %f12, %f13;
	ld.shared.f32 	%f15, [%r51+-264];
	add.f32 	%f16, %f14, %f15;
	ld.shared.f32 	%f17, [%r51+-136];
	add.f32 	%f18, %f16, %f17;
	ld.shared.f32 	%f19, [%r51+-132];
	add.f32 	%f20, %f18, %f19;
	ld.shared.f32 	%f21, [%r51+-128];
	add.f32 	%f22, %f20, %f21;
	div.rn.f32 	%f23, %f22, 0f41100000;
	mul.wide.s32 	%rd16, %r157, 4;
	add.s64 	%rd17, %rd2, %rd16;
	st.global.f32 	[%rd17], %f23;
$L__BB4_25:
	setp.gt.u32 	%p65, %r154, 31;
	setp.ge.s32 	%p66, %r155, %r41;
	setp.eq.s32 	%p67, %r155, 0;
	setp.gt.u32 	%p68, %r3, 7;
	or.pred  	%p70, %p69, %p67;
	or.pred  	%p71, %p70, %p66;
	or.pred  	%p72, %p71, %p68;
	cvt.s64.s32 	%rd20, %r156;
	add.s64 	%rd22, %rd21, %rd20;
	shl.b64 	%rd23, %rd22, 2;
	add.s64 	%rd3, %rd2, %rd23;
	or.pred  	%p73, %p72, %p65;
	@%p73 bra 	$L__BB4_27;
	ld.shared.f32 	%f24, [%r51+-272];
	ld.shared.f32 	%f25, [%r51+-268];
	add.f32 	%f26, %f24, %f25;
	ld.shared.f32 	%f27, [%r51+-264];
	add.f32 	%f28, %f26, %f27;
	ld.shared.f32 	%f29, [%r51+-136];
	add.f32 	%f30, %f28, %f29;
	ld.shared.f32 	%f31, [%r51+-132];
	add.f32 	%f32, %f30, %f31;
	ld.shared.f32 	%f33, [%r51+-128];
	add.f32 	%f34, %f32, %f33;
	ld.shared.f32 	%f35, [%r51];
	add.f32 	%f36, %f34, %f35;
	ld.shared.f32 	%f37, [%r51+4];
	add.f32 	%f38, %f36, %f37;
	ld.shared.f32 	%f39, [%r51+8];
	add.f32 	%f40, %f38, %f39;
	div.rn.f32 	%f41, %f40, 0f41100000;
	st.global.f32 	[%rd3+4], %f41;
$L__BB4_27:
	setp.gt.u32 	%p74, %r154, 31;
	setp.ge.s32 	%p75, %r155, %r41;
	setp.eq.s32 	%p76, %r155, 0;
	setp.gt.u32 	%p77, %r3, 7;
	add.s32 	%r148, %r39, %r1;
	setp.lt.s32 	%p78, %r148, -1;
	add.s32 	%r149, %r148, 2;
	setp.ge.s32 	%p79, %r149, %r41;
	or.pred  	%p80, %p78, %p79;
	or.pred  	%p81, %p80, %p76;
	or.pred  	%p82, %p81, %p75;
	or.pred  	%p83, %p82, %p77;
	or.pred  	%p84, %p83, %p74;
	@%p84 bra 	$L__BB4_29;
	ld.shared.f32 	%f42, [%r51+-136];
	ld.shared.f32 	%f43, [%r51+-132];
	add.f32 	%f44, %f42, %f43;
	ld.shared.f32 	%f45, [%r51+-128];
	add.f32 	%f46, %f44, %f45;
	ld.shared.f32 	%f47, [%r51];
	add.f32 	%f48, %f46, %f47;
	ld.shared.f32 	%f49, [%r51+4];
	add.f32 	%f50, %f48, %f49;
	ld.shared.f32 	%f51, [%r51+8];
	add.f32 	%f52, %f50, %f51;
	ld.shared.f32 	%f53, [%r51+136];
	add.f32 	%f54, %f52, %f53;
	ld.shared.f32 	%f55, [%r51+140];
	add.f32 	%f56, %f54, %f55;
	ld.shared.f32 	%f57, [%r51+144];
	add.f32 	%f58, %f56, %f57;
	div.rn.f32 	%f59, %f58, 0f41100000;
	st.global.f32 	[%rd3+8], %f59;
$L__BB4_29:
	setp.gt.u32 	%p85, %r154, 31;
	setp.ge.s32 	%p86, %r155, %r41;
	setp.eq.s32 	%p87, %r155, 0;
	setp.gt.u32 	%p88, %r3, 7;
	or.pred  	%p90, %p89, %p87;
	or.pred  	%p91, %p90, %p86;
	or.pred  	%p92, %p91, %p88;
	or.pred  	%p93, %p92, %p85;
	@%p93 bra 	$L__BB4_31;
	ld.shared.f32 	%f60, [%r51];
	ld.shared.f32 	%f61, [%r51+4];
	add.f32 	%f62, %f60, %f61;
	ld.shared.f32 	%f63, [%r51+8];
	add.f32 	%f64, %f62, %f63;
	ld.shared.f32 	%f65, [%r51+136];
	add.f32 	%f66, %f64, %f65;
	ld.shared.f32 	%f67, [%r51+140];
	add.f32 	%f68, %f66, %f67;
	ld.shared.f32 	%f69, [%r51+144];
	add.f32 	%f70, %f68, %f69;
	ld.shared.f32 	%f71, [%r51+272];
	add.f32 	%f72, %f70, %f71;
	ld.shared.f32 	%f73, [%r51+276];
	add.f32 	%f74, %f72, %f73;
	ld.shared.f32 	%f75, [%r51+280];
	add.f32 	%f76, %f74, %f75;
	div.rn.f32 	%f77, %f76, 0f41100000;
	st.global.f32 	[%rd3+12], %f77;
$L__BB4_31:
	add.s32 	%r158, %r158, 4;
	add.s32 	%r157, %r157, %r57;
	add.s32 	%r156, %r156, %r57;
	add.s32 	%r155, %r155, 1;
	add.s32 	%r154, %r154, 1;
	setp.ne.s32 	%p94, %r158, 424;
	@%p94 bra 	$L__BB4_23;
	ret;

}


// ===== COMPILED SASS (sm_100) =====

	.target	sm_100

	.elftype	@"ET_EXEC"


//--------------------- .note.nv.tkinfo           --------------------------
	.section	.note.nv.tkinfo,"",@"SHT_NOTE"
	.sectionflags	@"SHF_NOTE_NV_TKINFO"
	.tkinfo
        /*0018*/ 	.word	0x00000002
        /*0030*/ 	.string	""
        /*0030*/ 	.string	"ptxas"
        /*0030*/ 	.string	"Cuda compilation tools, release 13.0, V13.0.88"
        /*0030*/ 	.string	"Build cuda_13.0.r13.0/compiler.36424714_0"
        /*0030*/ 	.string	"-arch sm_100 -m 64 "



//--------------------- .note.nv.cuinfo           --------------------------
	.section	.note.nv.cuinfo,"",@"SHT_NOTE"
	.sectionflags	@"SHF_NOTE_NV_CUINFO"
        /*0018*/ 	.short	0x0002
        /*001a*/ 	.short	0x0064
        /*001c*/ 	.short	0x0082
	.zero		2


//--------------------- .nv.info                  --------------------------
	.section	.nv.info,"",@"SHT_CUDA_INFO"
	.align	4


	//----- nvinfo : EIATTR_REGCOUNT
	.align		4
        /*0000*/ 	.byte	0x04, 0x2f
        /*0002*/ 	.short	(.L_1 - .L_0)
	.align		4
.L_0:
        /*0004*/ 	.word	index@(_Z10avgKernel1PfS_i)
        /*0008*/ 	.word	0x0000001c


	//----- nvinfo : EIATTR_FRAME_SIZE
	.align		4
.L_1:
        /*000c*/ 	.byte	0x04, 0x11
        /*000e*/ 	.short	(.L_3 - .L_2)
	.align		4
.L_2:
        /*0010*/ 	.word	index@($__internal_4_$__cuda_sm3x_div_rn_noftz_f32_slowpath)
        /*0014*/ 	.word	0x00000000


	//----- nvinfo : EIATTR_FRAME_SIZE
	.align		4
.L_3:
        /*0018*/ 	.byte	0x04, 0x11
        /*001a*/ 	.short	(.L_5 - .L_4)
	.align		4
.L_4:
        /*001c*/ 	.word	index@(_Z10avgKernel1PfS_i)
        /*0020*/ 	.word	0x00000000


	//----- nvinfo : EIATTR_REGCOUNT
	.align		4
.L_5:
        /*0024*/ 	.byte	0x04, 0x2f
        /*0026*/ 	.short	(.L_7 - .L_6)
	.align		4
.L_6:
        /*0028*/ 	.word	index@(_Z10avgKernel2PfS_i)
        /*002c*/ 	.word	0x0000001c


	//----- nvinfo : EIATTR_FRAME_SIZE
	.align		4
.L_7:
        /*0030*/ 	.byte	0x04, 0x11
        /*0032*/ 	.short	(.L_9 - .L_8)
	.align		4
.L_8:
        /*0034*/ 	.word	index@($__internal_3_$__cuda_sm3x_div_rn_noftz_f32_slowpath)
        /*0038*/ 	.word	0x00000000


	//----- nvinfo : EIATTR_FRAME_SIZE
	.align		4
.L_9:
        /*003c*/ 	.byte	0x04, 0x11
        /*003e*/ 	.short	(.L_11 - .L_10)
	.align		4
.L_10:
        /*0040*/ 	.word	index@(_Z10avgKernel2PfS_i)
        /*0044*/ 	.word	0x00000000


	//----- nvinfo : EIATTR_REGCOUNT
	.align		4
.L_11:
        /*0048*/ 	.byte	0x04, 0x2f
        /*004a*/ 	.short	(.L_13 - .L_12)
	.align		4
.L_12:
        /*004c*/ 	.word	index@(_Z10avgKernel3PfS_i)
        /*0050*/ 	.word	0x0000001c


	//----- nvinfo : EIATTR_FRAME_SIZE
	.align		4
.L_13:
        /*0054*/ 	.byte	0x04, 0x11
        /*0056*/ 	.short	(.L_15 - .L_14)
	.align		4
.L_14:
        /*0058*/ 	.word	index@($__internal_2_$__cuda_sm3x_div_rn_noftz_f32_slowpath)
        /*005c*/ 	.word	0x00000000


	//----- nvinfo : EIATTR_FRAME_SIZE
	.align		4
.L_15:
        /*0060*/ 	.byte	0x04, 0x11
        /*0062*/ 	.short	(.L_17 - .L_16)
	.align		4
.L_16:
        /*0064*/ 	.word	index@(_Z10avgKernel3PfS_i)
        /*0068*/ 	.word	0x00000000


	//----- nvinfo : EIATTR_REGCOUNT
	.align		4
.L_17:
        /*006c*/ 	.byte	0x04, 0x2f
        /*006e*/ 	.short	(.L_19 - .L_18)
	.align		4
.L_18:
        /*0070*/ 	.word	index@(_Z10avgKernel4PfS_i)
        /*0074*/ 	.word	0x00000016


	//----- nvinfo : EIATTR_FRAME_SIZE
	.align		4
.L_19:
        /*0078*/ 	.byte	0x04, 0x11
        /*007a*/ 	.short	(.L_21 - .L_20)
	.align		4
.L_20:
        /*007c*/ 	.word	index@($__internal_1_$__cuda_sm3x_div_rn_noftz_f32_slowpath)
        /*0080*/ 	.word	0x00000000


	//----- nvinfo : EIATTR_FRAME_SIZE
	.align		4
.L_21:
        /*0084*/ 	.byte	0x04, 0x11
        /*0086*/ 	.short	(.L_23 - .L_22)
	.align		4
.L_22:
        /*0088*/ 	.word	index@(_Z10avgKernel4PfS_i)
        /*008c*/ 	.word	0x00000000


	//----- nvinfo : EIATTR_REGCOUNT
	.align		4
.L_23:
        /*0090*/ 	.byte	0x04, 0x2f
        /*0092*/ 	.short	(.L_25 - .L_24)
	.align		4
.L_24:
        /*0094*/ 	.word	index@(_Z10avgKernel5PfS_i)
        /*0098*/ 	.word	0x00000020


	//----- nvinfo : EIATTR_FRAME_SIZE
	.align		4
.L_25:
        /*009c*/ 	.byte	0x04, 0x11
        /*009e*/ 	.short	(.L_27 - .L_26)
	.align		4
.L_26:
        /*00a0*/ 	.word	index@($__internal_0_$__cuda_sm3x_div_rn_noftz_f32_slowpath)
        /*00a4*/ 	.word	0x00000000


	//----- nvinfo : EIATTR_FRAME_SIZE
	.align		4
.L_27:
        /*00a8*/ 	.byte	0x04, 0x11
        /*00aa*/ 	.short	(.L_29 - .L_28)
	.align		4
.L_28:
        /*00ac*/ 	.word	index@(_Z10avgKernel5PfS_i)
        /*00b0*/ 	.word	0x00000000


	//----- nvinfo : EIATTR_MIN_STACK_SIZE
	.align		4
.L_29:
        /*00b4*/ 	.byte	0x04, 0x12
        /*00b6*/ 	.short	(.L_31 - .L_30)
	.align		4
.L_30:
        /*00b8*/ 	.word	index@(_Z10avgKernel5PfS_i)
        /*00bc*/ 	.word	0x00000000


	//----- nvinfo : EIATTR_MIN_STACK_SIZE
	.align		4
.L_31:
        /*00c0*/ 	.byte	0x04, 0x12
        /*00c2*/ 	.short	(.L_33 - .L_32)
	.align		4
.L_32:
        /*00c4*/ 	.word	index@(_Z10avgKernel4PfS_i)
        /*00c8*/ 	.word	0x00000000


	//----- nvinfo : EIATTR_MIN_STACK_SIZE
	.align		4
.L_33:
        /*00cc*/ 	.byte	0x04, 0x12
        /*00ce*/ 	.short	(.L_35 - .L_34)
	.align		4
.L_34:
        /*00d0*/ 	.word	index@(_Z10avgKernel3PfS_i)
        /*00d4*/ 	.word	0x00000000


	//----- nvinfo : EIATTR_MIN_STACK_SIZE
	.align		4
.L_35:
        /*00d8*/ 	.byte	0x04, 0x12
        /*00da*/ 	.short	(.L_37 - .L_36)
	.align		4
.L_36:
        /*00dc*/ 	.word	index@(_Z10avgKernel2PfS_i)
        /*00e0*/ 	.word	0x00000000


	//----- nvinfo : EIATTR_MIN_STACK_SIZE
	.align		4
.L_37:
        /*00e4*/ 	.byte	0x04, 0x12
        /*00e6*/ 	.short	(.L_39 - .L_38)
	.align		4
.L_38:
        /*00e8*/ 	.word	index@(_Z10avgKernel1PfS_i)
        /*00ec*/ 	.word	0x00000000
.L_39:


//--------------------- .nv.compat                --------------------------
	.section	.nv.compat,"",@"SHT_CUDA_COMPAT_INFO"
	.align	4
        /*0000*/ 	.byte	0x02, 0x09, 0x00, 0x00, 0x02, 0x02, 0x01, 0x00, 0x02, 0x05, 0x05, 0x00, 0x03, 0x07, 0x01, 0x01
        /*0010*/ 	.byte	0x02, 0x03, 0x00, 0x00, 0x02, 0x06, 0x01, 0x00, 0x04, 0x0b, 0x08, 0x00, 0x01, 0x00, 0x00, 0x00
        /*0020*/ 	.byte	0x00, 0x00, 0x00, 0x00


//--------------------- .nv.info._Z10avgKernel5PfS_i --------------------------
	.section	.nv.info._Z10avgKernel5PfS_i,"",@"SHT_CUDA_INFO"
	.sectionflags	@""
	.align	4


	//----- nvinfo : EIATTR_CUDA_API_VERSION
	.align		4
        /*0000*/ 	.byte	0x04, 0x37
        /*0002*/ 	.short	(.L_41 - .L_40)
.L_40:
        /*0004*/ 	.word	0x00000082


	//----- nvinfo : EIATTR_KPARAM_INFO
	.align		4
.L_41:
        /*0008*/ 	.byte	0x04, 0x17
        /*000a*/ 	.short	(.L_43 - .L_42)
.L_42:
        /*000c*/ 	.word	0x00000000
        /*0010*/ 	.short	0x0002
        /*0012*/ 	.short	0x0010
        /*0014*/ 	.byte	0x00, 0xf0, 0x11, 0x00


	//----- nvinfo : EIATTR_KPARAM_INFO
	.align		4
.L_43:
        /*0018*/ 	.byte	0x04, 0x17
        /*001a*/ 	.short	(.L_45 - .L_44)
.L_44:
        /*001c*/ 	.word	0x00000000
        /*0020*/ 	.short	0x0001
        /*0022*/ 	.short	0x0008
        /*0024*/ 	.byte	0x00, 0xf5, 0x21, 0x00


	//----- nvinfo : EIATTR_KPARAM_INFO
	.align		4
.L_45:
        /*0028*/ 	.byte	0x04, 0x17
        /*002a*/ 	.short	(.L_47 - .L_46)
.L_46:
        /*002c*/ 	.word	0x00000000
        /*0030*/ 	.short	0x0000
        /*0032*/ 	.short	0x0000
        /*0034*/ 	.byte	0x00, 0xf5, 0x21, 0x00


	//----- nvinfo : EIATTR_SPARSE_MMA_MASK
	.align		4
.L_47:
        /*0038*/ 	.byte	0x03, 0x50
        /*003a*/ 	.short	0x0000


	//----- nvinfo : EIATTR_MAXREG_COUNT
	.align		4
        /*003c*/ 	.byte	0x03, 0x1b
        /*003e*/ 	.short	0x00ff


	//----- nvinfo : EIATTR_NUM_BARRIERS
	.align		4
        /*0040*/ 	.byte	0x02, 0x4c
        /*0042*/ 	.byte	0x01
	.zero		1


	//----- nvinfo : EIATTR_MERCURY_ISA_VERSION
	.align		4
        /*0044*/ 	.byte	0x03, 0x5f
        /*0046*/ 	.short	0x0101


	//----- nvinfo : EIATTR_VRC_CTA_INIT_COUNT
	.align		4
        /*0048*/ 	.byte	0x02, 0x4a
	.zero		1
	.zero		1


	//----- nvinfo : EIATTR_EXIT_INSTR_OFFSETS
	.align		4
        /*004c*/ 	.byte	0x04, 0x1c
        /*004e*/ 	.short	(.L_49 - .L_48)


	//   ....[0]....
.L_48:
        /*0050*/ 	.word	0x00001b10


	//----- nvinfo : EIATTR_CRS_STACK_SIZE
	.align		4
.L_49:
        /*0054*/ 	.byte	0x04, 0x1e
        /*0056*/ 	.short	(.L_51 - .L_50)
.L_50:
        /*0058*/ 	.word	0x00000000


	//----- nvinfo : EIATTR_CBANK_PARAM_SIZE
	.align		4
.L_51:
        /*005c*/ 	.byte	0x03, 0x19
        /*005e*/ 	.short	0x0014


	//----- nvinfo : EIATTR_PARAM_CBANK
	.align		4
        /*0060*/ 	.byte	0x04, 0x0a
        /*0062*/ 	.short	(.L_53 - .L_52)
	.align		4
.L_52:
        /*0064*/ 	.word	index@(.nv.constant0._Z10avgKernel5PfS_i)
        /*0068*/ 	.short	0x0380
        /*006a*/ 	.short	0x0014


	//----- nvinfo : EIATTR_SW_WAR
	.align		4
.L_53:
        /*006c*/ 	.byte	0x04, 0x36
        /*006e*/ 	.short	(.L_55 - .L_54)
.L_54:
        /*0070*/ 	.word	0x00000008
.L_55:


//--------------------- .nv.info._Z10avgKernel4PfS_i --------------------------
	.section	.nv.info._Z10avgKernel4PfS_i,"",@"SHT_CUDA_INFO"
	.sectionflags	@""
	.align	4


	//----- nvinfo : EIATTR_CUDA_API_VERSION
	.align		4
        /*0000*/ 	.byte	0x04, 0x37
        /*0002*/ 	.short	(.L_57 - .L_56)
.L_56:
        /*0004*/ 	.word	0x00000082


	//----- nvinfo : EIATTR_KPARAM_INFO
	.align		4
.L_57:
        /*0008*/ 	.byte	0x04, 0x17
        /*000a*/ 	.short	(.L_59 - .L_58)
.L_58:
        /*000c*/ 	.word	0x00000000
        /*0010*/ 	.short	0x0002
        /*0012*/ 	.short	0x0010
        /*0014*/ 	.byte	0x00, 0xf0, 0x11, 0x00


	//----- nvinfo : EIATTR_KPARAM_INFO
	.align		4
.L_59:
        /*0018*/ 	.byte	0x04, 0x17
        /*001a*/ 	.short	(.L_61 - .L_60)
.L_60:
        /*001c*/ 	.word	0x00000000
        /*0020*/ 	.short	0x0001
        /*0022*/ 	.short	0x0008
        /*0024*/ 	.byte	0x00, 0xf5, 0x21, 0x00


	//----- nvinfo : EIATTR_KPARAM_INFO
	.align		4
.L_61:
        /*0028*/ 	.byte	0x04, 0x17
        /*002a*/ 	.short	(.L_63 - .L_62)
.L_62:
        /*002c*/ 	.word	0x00000000
        /*0030*/ 	.short	0x0000
        /*0032*/ 	.short	0x0000
        /*0034*/ 	.byte	0x00, 0xf5, 0x21, 0x00


	//----- nvinfo : EIATTR_SPARSE_MMA_MASK
	.align		4
.L_63:
        /*0038*/ 	.byte	0x03, 0x50
        /*003a*/ 	.short	0x0000


	//----- nvinfo : EIATTR_MAXREG_COUNT
	.align		4
        /*003c*/ 	.byte	0x03, 0x1b
        /*003e*/ 	.short	0x00ff


	//----- nvinfo : EIATTR_NUM_BARRIERS
	.align		4
        /*0040*/ 	.byte	0x02, 0x4c
        /*0042*/ 	.byte	0x01
	.zero		1


	//----- nvinfo : EIATTR_MERCURY_ISA_VERSION
	.align		4
        /*0044*/ 	.byte	0x03, 0x5f
        /*0046*/ 	.short	0x0101


	//----- nvinfo : EIATTR_VRC_CTA_INIT_COUNT
	.align		4
        /*0048*/ 	.byte	0x02, 0x4a
	.zero		1
	.zero		1


	//----- nvinfo : EIATTR_EXIT_INSTR_OFFSETS
	.align		4
        /*004c*/ 	.byte	0x04, 0x1c
        /*004e*/ 	.short	(.L_65 - .L_64)


	//   ....[0]....
.L_64:
        /*0050*/ 	.word	0x000001b0


	//   ....[1]....
        /*0054*/ 	.word	0x000001f0


	//   ....[2]....
        /*0058*/ 	.word	0x00000440


	//----- nvinfo : EIATTR_CRS_STACK_SIZE
	.align		4
.L_65:
        /*005c*/ 	.byte	0x04, 0x1e
        /*005e*/ 	.short	(.L_67 - .L_66)
.L_66:
        /*0060*/ 	.word	0x00000000


	//----- nvinfo : EIATTR_CBANK_PARAM_SIZE
	.align		4
.L_67:
        /*0064*/ 	.byte	0x03, 0x19
        /*0066*/ 	.short	0x0014


	//----- nvinfo : EIATTR_PARAM_CBANK
	.align		4
        /*0068*/ 	.byte	0x04, 0x0a
        /*006a*/ 	.short	(.L_69 - .L_68)
	.align		4
.L_68:
        /*006c*/ 	.word	index@(.nv.constant0._Z10avgKernel4PfS_i)
        /*0070*/ 	.short	0x0380
        /*0072*/ 	.short	0x0014


	//----- nvinfo : EIATTR_SW_WAR
	.align		4
.L_69:
        /*0074*/ 	.byte	0x04, 0x36
        /*0076*/ 	.short	(.L_71 - .L_70)
.L_70:
        /*0078*/ 	.word	0x00000008
.L_71:


//--------------------- .nv.info._Z10avgKernel3PfS_i --------------------------
	.section	.nv.info._Z10avgKernel3PfS_i,"",@"SHT_CUDA_INFO"
	.sectionflags	@""
	.align	4


	//----- nvinfo : EIATTR_CUDA_API_VERSION
	.align		4
        /*0000*/ 	.byte	0x04, 0x37
        /*0002*/ 	.short	(.L_73 - .L_72)
.L_72:
        /*0004*/ 	.word	0x00000082


	//----- nvinfo : EIATTR_KPARAM_INFO
	.align		4
.L_73:
        /*0008*/ 	.byte	0x04, 0x17
        /*000a*/ 	.short	(.L_75 - .L_74)
.L_74:
        /*000c*/ 	.word	0x00000000
        /*0010*/ 	.short	0x0002
        /*0012*/ 	.short	0x0010
        /*0014*/ 	.byte	0x00, 0xf0, 0x11, 0x00


	//----- nvinfo : EIATTR_KPARAM_INFO
	.align		4
.L_75:
        /*0018*/ 	.byte	0x04, 0x17
        /*001a*/ 	.short	(.L_77 - .L_76)
.L_76:
        /*001c*/ 	.word	0x00000000
        /*0020*/ 	.short	0x0001
        /*0022*/ 	.short	0x0008
        /*0024*/ 	.byte	0x00, 0xf5, 0x21, 0x00


	//----- nvinfo : EIATTR_KPARAM_INFO
	.align		4
.L_77:
        /*0028*/ 	.byte	0x04, 0x17
        /*002a*/ 	.short	(.L_79 - .L_78)
.L_78:
        /*002c*/ 	.word	0x00000000
        /*0030*/ 	.short	0x0000
        /*0032*/ 	.short	0x0000
        /*0034*/ 	.byte	0x00, 0xf5, 0x21, 0x00


	//----- nvinfo : EIATTR_SPARSE_MMA_MASK
	.align		4
.L_79:
        /*0038*/ 	.byte	0x03, 0x50
        /*003a*/ 	.short	0x0000


	//----- nvinfo : EIATTR_MAXREG_COUNT
	.align		4
        /*003c*/ 	.byte	0x03, 0x1b
        /*003e*/ 	.short	0x00ff


	//----- nvinfo : EIATTR_MERCURY_ISA_VERSION
	.align		4
        /*0040*/ 	.byte	0x03, 0x5f
        /*0042*/ 	.short	0x0101


	//----- nvinfo : EIATTR_VRC_CTA_INIT_COUNT
	.align		4
        /*0044*/ 	.byte	0x02, 0x4a
	.zero		1
	.zero		1


	//----- nvinfo : EIATTR_EXIT_INSTR_OFFSETS
	.align		4
        /*0048*/ 	.byte	0x04, 0x1c
        /*004a*/ 	.short	(.L_81 - .L_80)


	//   ....[0]....
.L_80:
        /*004c*/ 	.word	0x000000f0


	//   ....[1]....
        /*0050*/ 	.word	0x00000490


	//----- nvinfo : EIATTR_CRS_STACK_SIZE
	.align		4
.L_81:
        /*0054*/ 	.byte	0x04, 0x1e
        /*0056*/ 	.short	(.L_83 - .L_82)
.L_82:
        /*0058*/ 	.word	0x00000000


	//----- nvinfo : EIATTR_CBANK_PARAM_SIZE
	.align		4
.L_83:
        /*005c*/ 	.byte	0x03, 0x19
        /*005e*/ 	.short	0x0014


	//----- nvinfo : EIATTR_PARAM_CBANK
	.align		4
        /*0060*/ 	.byte	0x04, 0x0a
        /*0062*/ 	.short	(.L_85 - .L_84)
	.align		4
.L_84:
        /*0064*/ 	.word	index@(.nv.constant0._Z10avgKernel3PfS_i)
        /*0068*/ 	.short	0x0380
        /*006a*/ 	.short	0x0014


	//----- nvinfo : EIATTR_SW_WAR
	.align		4
.L_85:
        /*006c*/ 	.byte	0x04, 0x36
        /*006e*/ 	.short	(.L_87 - .L_86)
.L_86:
        /*0070*/ 	.word	0x00000008
.L_87:


//--------------------- .nv.info._Z10avgKernel2PfS_i --------------------------
	.section	.nv.info._Z10avgKernel2PfS_i,"",@"SHT_CUDA_INFO"
	.sectionflags	@""
	.align	4


	//----- nvinfo : EIATTR_CUDA_API_VERSION
	.align		4
        /*0000*/ 	.byte	0x04, 0x37
        /*0002*/ 	.short	(.L_89 - .L_88)
.L_88:
        /*0004*/ 	.word	0x00000082


	//----- nvinfo : EIATTR_KPARAM_INFO
	.align		4
.L_89:
        /*0008*/ 	.byte	0x04, 0x17
        /*000a*/ 	.short	(.L_91 - .L_90)
.L_90:
        /*000c*/ 	.word	0x00000000
        /*0010*/ 	.short	0x0002
        /*0012*/ 	.short	0x0010
        /*0014*/ 	.byte	0x00, 0xf0, 0x11, 0x00


	//----- nvinfo : EIATTR_KPARAM_INFO
	.align		4
.L_91:
        /*0018*/ 	.byte	0x04, 0x17
        /*001a*/ 	.short	(.L_93 - .L_92)
.L_92:
        /*001c*/ 	.word	0x00000000
        /*0020*/ 	.short	0x0001
        /*0022*/ 	.short	0x0008
        /*0024*/ 	.byte	0x00, 0xf5, 0x21, 0x00


	//----- nvinfo : EIATTR_KPARAM_INFO
	.align		4
.L_93:
        /*0028*/ 	.byte	0x04, 0x17
        /*002a*/ 	.short	(.L_95 - .L_94)
.L_94:
        /*002c*/ 	.word	0x00000000
        /*0030*/ 	.short	0x0000
        /*0032*/ 	.short	0x0000
        /*0034*/ 	.byte	0x00, 0xf5, 0x21, 0x00


	//----- nvinfo : EIATTR_SPARSE_MMA_MASK
	.align		4
.L_95:
        /*0038*/ 	.byte	0x03, 0x50
        /*003a*/ 	.short	0x0000


	//----- nvinfo : EIATTR_MAXREG_COUNT
	.align		4
        /*003c*/ 	.byte	0x03, 0x1b
        /*003e*/ 	.short	0x00ff


	//----- nvinfo : EIATTR_MERCURY_ISA_VERSION
	.align		4
        /*0040*/ 	.byte	0x03, 0x5f
        /*0042*/ 	.short	0x0101


	//----- nvinfo : EIATTR_VRC_CTA_INIT_COUNT
	.align		4
        /*0044*/ 	.byte	0x02, 0x4a
	.zero		1
	.zero		1


	//----- nvinfo : EIATTR_EXIT_INSTR_OFFSETS
	.align		4
        /*0048*/ 	.byte	0x04, 0x1c
        /*004a*/ 	.short	(.L_97 - .L_96)


	//   ....[0]....
.L_96:
        /*004c*/ 	.word	0x00000090


	//   ....[1]....
        /*0050*/ 	.word	0x00000410


	//----- nvinfo : EIATTR_CRS_STACK_SIZE
	.align		4
.L_97:
        /*0054*/ 	.byte	0x04, 0x1e
        /*0056*/ 	.short	(.L_99 - .L_98)
.L_98:
        /*0058*/ 	.word	0x00000000


	//----- nvinfo : EIATTR_CBANK_PARAM_SIZE
	.align		4
.L_99:
        /*005c*/ 	.byte	0x03, 0x19
        /*005e*/ 	.short	0x0014


	//----- nvinfo : EIATTR_PARAM_CBANK
	.align		4
        /*0060*/ 	.byte	0x04, 0x0a
        /*0062*/ 	.short	(.L_101 - .L_100)
	.align		4
.L_100:
        /*0064*/ 	.word	index@(.nv.constant0._Z10avgKernel2PfS_i)
        /*0068*/ 	.short	0x0380
        /*006a*/ 	.short	0x0014


	//----- nvinfo : EIATTR_SW_WAR
	.align		4
.L_101:
        /*006c*/ 	.byte	0x04, 0x36
        /*006e*/ 	.short	(.L_103 - .L_102)
.L_102:
        /*0070*/ 	.word	0x00000008
.L_103:


//--------------------- .nv.info._Z10avgKernel1PfS_i --------------------------
	.section	.nv.info._Z10avgKernel1PfS_i,"",@"SHT_CUDA_INFO"
	.sectionflags	@""
	.align	4


	//----- nvinfo : EIATTR_CUDA_API_VERSION
	.align		4
        /*0000*/ 	.byte	0x04, 0x37
        /*0002*/ 	.short	(.L_105 - .L_104)
.L_104:
        /*0004*/ 	.word	0x00000082


	//----- nvinfo : EIATTR_KPARAM_INFO
	.align		4
.L_105:
        /*0008*/ 	.byte	0x04, 0x17
        /*000a*/ 	.short	(.L_107 - .L_106)
.L_106:
        /*000c*/ 	.word	0x00000000
        /*0010*/ 	.short	0x0002
        /*0012*/ 	.short	0x0010
        /*0014*/ 	.byte	0x00, 0xf0, 0x11, 0x00


	//----- nvinfo : EIATTR_KPARAM_INFO
	.align		4
.L_107:
        /*0018*/ 	.byte	0x04, 0x17
        /*001a*/ 	.short	(.L_109 - .L_108)
.L_108:
        /*001c*/ 	.word	0x00000000
        /*0020*/ 	.short	0x0001
        /*0022*/ 	.short	0x0008
        /*0024*/ 	.byte	0x00, 0xf5, 0x21, 0x00


	//----- nvinfo : EIATTR_KPARAM_INFO
	.align		4
.L_109:
        /*0028*/ 	.byte	0x04, 0x17
        /*002a*/ 	.short	(.L_111 - .L_110)
.L_110:
        /*002c*/ 	.word	0x00000000
        /*0030*/ 	.short	0x0000
        /*0032*/ 	.short	0x0000
        /*0034*/ 	.byte	0x00, 0xf5, 0x21, 0x00


	//----- nvinfo : EIATTR_SPARSE_MMA_MASK
	.align		4
.L_111:
        /*0038*/ 	.byte	0x03, 0x50
        /*003a*/ 	.short	0x0000


	//----- nvinfo : EIATTR_MAXREG_COUNT
	.align		4
        /*003c*/ 	.byte	0x03, 0x1b
        /*003e*/ 	.short	0x00ff


	//----- nvinfo : EIATTR_MERCURY_ISA_VERSION
	.align		4
        /*0040*/ 	.byte	0x03, 0x5f
        /*0042*/ 	.short	0x0101


	//----- nvinfo : EIATTR_VRC_CTA_INIT_COUNT
	.align		4
        /*0044*/ 	.byte	0x02, 0x4a
	.zero		1
	.zero		1


	//----- nvinfo : EIATTR_EXIT_INSTR_OFFSETS
	.align		4
        /*0048*/ 	.byte	0x04, 0x1c
        /*004a*/ 	.short	(.L_113 - .L_112)


	//   ....[0]....
.L_112:
        /*004c*/ 	.word	0x00000220


	//   ....[1]....
        /*0050*/ 	.word	0x000005a0


	//----- nvinfo : EIATTR_CRS_STACK_SIZE
	.align		4
.L_113:
        /*0054*/ 	.byte	0x04, 0x1e
        /*0056*/ 	.short	(.L_115 - .L_114)
.L_114:
        /*0058*/ 	.word	0x00000000


	//----- nvinfo : EIATTR_CBANK_PARAM_SIZE
	.align		4
.L_115:
        /*005c*/ 	.byte	0x03, 0x19
        /*005e*/ 	.short	0x0014


	//----- nvinfo : EIATTR_PARAM_CBANK
	.align		4
        /*0060*/ 	.byte	0x04, 0x0a
        /*0062*/ 	.short	(.L_117 - .L_116)
	.align		4
.L_116:
        /*0064*/ 	.word	index@(.nv.constant0._Z10avgKernel1PfS_i)
        /*0068*/ 	.short	0x0380
        /*006a*/ 	.short	0x0014


	//----- nvinfo : EIATTR_SW_WAR
	.align		4
.L_117:
        /*006c*/ 	.byte	0x04, 0x36
        /*006e*/ 	.short	(.L_119 - .L_118)
.L_118:
        /*0070*/ 	.word	0x00000008
.L_119:


//--------------------- .nv.callgraph             --------------------------
	.section	.nv.callgraph,"",@"SHT_CUDA_CALLGRAPH"
	.align	4
	.sectionentsize	8
	.align		4
        /*0000*/ 	.word	0x00000000
	.align		4
        /*0004*/ 	.word	0xffffffff
	.align		4
        /*0008*/ 	.word	0x00000000
	.align		4
        /*000c*/ 	.word	0xfffffffe
	.align		4
        /*0010*/ 	.word	0x00000000
	.align		4
        /*0014*/ 	.word	0xfffffffd
	.align		4
        /*0018*/ 	.word	0x00000000
	.align		4
        /*001c*/ 	.word	0xfffffffc


//--------------------- .text._Z10avgKernel5PfS_i --------------------------
	.section	.text._Z10avgKernel5PfS_i,"ax",@progbits
	.align	128
        .global         _Z10avgKernel5PfS_i
        .type           _Z10avgKernel5PfS_i,@function
        .size           _Z10avgKernel5PfS_i,(.L_x_85 - _Z10avgKernel5PfS_i)
        .other          _Z10avgKernel5PfS_i,@"STO_CUDA_ENTRY STV_DEFAULT"
_Z10avgKernel5PfS_i:
.text._Z10avgKernel5PfS_i:
[----:B------:R-:W-:Y:S01]  /*0000*/  LDC R1, c[0x0][0x37c] ;  /* 0x0000df00ff017b82 */ /* 0x000fe20000000800 */
[----:B------:R-:W0:Y:S01]  /*0010*/  S2R R0, SR_TID.X ;  /* 0x0000000000007919 */ /* 0x000e220000002100 */
[----:B------:R-:W0:Y:S06]  /*0020*/  LDCU UR6, c[0x0][0x360] ;  /* 0x00006c00ff0677ac */ /* 0x000e2c0008000800 */
[----:B------:R-:W1:Y:S01]  /*0030*/  LDC R12, c[0x0][0x364] ;  /* 0x0000d900ff0c7b82 */ /* 0x000e620000000800 */
[----:B------:R-:W-:Y:S01]  /*0040*/  BSSY.RECONVERGENT B0, `(.L_x_0) ;  /* 0x00000e2000007945 */ /* 0x000fe20003800200 */
[----:B------:R-:W0:Y:S01]  /*0050*/  S2R R3, SR_TID.Y ;  /* 0x0000000000037919 */ /* 0x000e220000002200 */
[----:B------:R-:W2:Y:S01]  /*0060*/  LDCU.64 UR8, c[0x0][0x358] ;  /* 0x00006b00ff0877ac */ /* 0x000ea20008000a00 */
[----:B------:R-:W3:Y:S01]  /*0070*/  S2R R4, SR_CTAID.X ;  /* 0x0000000000047919 */ /* 0x000ee20000002500 */
[----:B------:R-:W4:Y:S01]  /*0080*/  LDCU UR7, c[0x0][0x390] ;  /* 0x00007200ff0777ac */ /* 0x000f220008000800 */
[----:B------:R-:W1:Y:S01]  /*0090*/  S2R R2, SR_CTAID.Y ;  /* 0x0000000000027919 */ /* 0x000e620000002600 */
[----:B------:R-:W0:Y:S02]  /*00a0*/  LDCU UR10, c[0x0][0x390] ;  /* 0x00007200ff0a77ac */ /* 0x000e240008000800 */
[----:B0-----:R-:W-:-:S02]  /*00b0*/  IMAD R22, R3, UR6, R0 ;  /* 0x0000000603167c24 */ /* 0x001fc4000f8e0200 */
[----:B---3--:R-:W-:-:S03]  /*00c0*/  IMAD.SHL.U32 R4, R4, 0x20, RZ ;  /* 0x0000002004047824 */ /* 0x008fc600078e00ff */
[----:B------:R-:W-:-:S13]  /*00d0*/  ISETP.GT.U32.AND P0, PT, R22, 0x483, PT ;  /* 0x000004831600780c */ /* 0x000fda0003f04070 */
[----:B-12-4-:R-:W-:Y:S05]  /*00e0*/  @P0 BRA `(.L_x_1) ;  /* 0x0000000c005c0947 */ /* 0x016fea0003800000 */
[----:B------:R-:W-:Y:S01]  /*00f0*/  IMAD R5, R12, UR6, RZ ;  /* 0x000000060c057c24 */ /* 0x000fe2000f8e02ff */
[----:B------:R-:W-:Y:S03]  /*0100*/  BSSY.RECONVERGENT B1, `(.L_x_2) ;  /* 0x0000043000017945 */ /* 0x000fe60003800200 */
[----:B------:R-:W0:Y:S01]  /*0110*/  I2F.U32.RP R11, R5 ;  /* 0x00000005000b7306 */ /* 0x000e220000209000 */
[C---:B------:R-:W-:Y:S01]  /*0120*/  IMAD.IADD R8, R5.reuse, 0x1, R22 ;  /* 0x0000000105087824 */ /* 0x040fe200078e0216 */
[----:B------:R-:W-:Y:S01]  /*0130*/  ISETP.NE.U32.AND P2, PT, R5, RZ, PT ;  /* 0x000000ff0500720c */ /* 0x000fe20003f45070 */
[----:B------:R-:W-:-:S03]  /*0140*/  IMAD.MOV R13, RZ, RZ, -R5 ;  /* 0x000000ffff0d7224 */ /* 0x000fc600078e0a05 */
[C---:B------:R-:W-:Y:S02]  /*0150*/  ISETP.GE.U32.AND P0, PT, R8.reuse, 0x484, PT ;  /* 0x000004840800780c */ /* 0x040fe40003f06070 */
[----:B------:R-:W-:Y:S02]  /*0160*/  VIMNMX.U32 R9, PT, PT, R8, 0x484, !PT ;  /* 0x0000048408097848 */ /* 0x000fe40007fe0000 */
[----:B------:R-:W-:-:S04]  /*0170*/  SEL R10, RZ, 0x1, P0 ;  /* 0x00000001ff0a7807 */ /* 0x000fc80000000000 */
[----:B------:R-:W-:Y:S01]  /*0180*/  IADD3 R8, PT, PT, R9, -R8, -R10 ;  /* 0x8000000809087210 */ /* 0x000fe20007ffe80a */
[----:B0-----:R-:W0:Y:S02]  /*0190*/  MUFU.RCP R11, R11 ;  /* 0x0000000b000b7308 */ /* 0x001e240000001000 */
[----:B0-----:R-:W-:-:S06]  /*01a0*/  VIADD R6, R11, 0xffffffe ;  /* 0x0ffffffe0b067836 */ /* 0x001fcc0000000000 */
[----:B------:R0:W1:Y:S02]  /*01b0*/  F2I.FTZ.U32.TRUNC.NTZ R7, R6 ;  /* 0x0000000600077305 */ /* 0x000064000021f000 */
[----:B0-----:R-:W-:Y:S02]  /*01c0*/  HFMA2 R6, -RZ, RZ, 0, 0 ;  /* 0x00000000ff067431 */ /* 0x001fe400000001ff */
[----:B-1----:R-:W-:-:S04]  /*01d0*/  IMAD R13, R13, R7, RZ ;  /* 0x000000070d0d7224 */ /* 0x002fc800078e02ff */
[----:B------:R-:W-:-:S06]  /*01e0*/  IMAD.HI.U32 R7, R7, R13, R6 ;  /* 0x0000000d07077227 */ /* 0x000fcc00078e0006 */
[----:B------:R-:W-:-:S04]  /*01f0*/  IMAD.HI.U32 R7, R7, R8, RZ ;  /* 0x0000000807077227 */ /* 0x000fc800078e00ff */
[----:B------:R-:W-:-:S04]  /*0200*/  IMAD.MOV R6, RZ, RZ, -R7 ;  /* 0x000000ffff067224 */ /* 0x000fc800078e0a07 */
[----:B------:R-:W-:-:S05]  /*0210*/  IMAD R8, R5, R6, R8 ;  /* 0x0000000605087224 */ /* 0x000fca00078e0208 */
[----:B------:R-:W-:-:S13]  /*0220*/  ISETP.GE.U32.AND P0, PT, R8, R5, PT ;  /* 0x000000050800720c */ /* 0x000fda0003f06070 */
[----:B------:R-:W-:Y:S02]  /*0230*/  @P0 IMAD.IADD R8, R8, 0x1, -R5 ;  /* 0x0000000108080824 */ /* 0x000fe400078e0a05 */
[----:B------:R-:W-:-:S03]  /*0240*/  @P0 VIADD R7, R7, 0x1 ;  /* 0x0000000107070836 */ /* 0x000fc60000000000 */
[----:B------:R-:W-:-:S13]  /*0250*/  ISETP.GE.U32.AND P1, PT, R8, R5, PT ;  /* 0x000000050800720c */ /* 0x000fda0003f26070 */
[----:B------:R-:W-:Y:S02]  /*0260*/  @P1 IADD3 R7, PT, PT, R7, 0x1, RZ ;  /* 0x0000000107071810 */ /* 0x000fe40007ffe0ff */
[----:B------:R-:W-:-:S05]  /*0270*/  @!P2 LOP3.LUT R7, RZ, R5, RZ, 0x33, !PT ;  /* 0x00000005ff07a212 */ /* 0x000fca00078e33ff */
[----:B------:R-:W-:-:S05]  /*0280*/  IMAD.IADD R6, R10, 0x1, R7 ;  /* 0x000000010a067824 */ /* 0x000fca00078e0207 */
[C---:B------:R-:W-:Y:S02]  /*0290*/  LOP3.LUT R7, R6.reuse, 0x3, RZ, 0xc0, !PT ;  /* 0x0000000306077812 */ /* 0x040fe400078ec0ff */
[----:B------:R-:W-:Y:S02]  /*02a0*/  ISETP.GE.U32.AND P2, PT, R6, 0x3, PT ;  /* 0x000000030600780c */ /* 0x000fe40003f46070 */
[----:B------:R-:W-:-:S13]  /*02b0*/  ISETP.NE.AND P0, PT, R7, 0x3, PT ;  /* 0x000000030700780c */ /* 0x000fda0003f05270 */
[----:B------:R-:W-:Y:S05]  /*02c0*/  @!P0 BRA `(.L_x_3) ;  /* 0x0000000000988947 */ /* 0x000fea0003800000 */
[----:B------:R-:W-:-:S05]  /*02d0*/  VIADD R6, R6, 0x1 ;  /* 0x0000000106067836 */ /* 0x000fca0000000000 */
[----:B------:R-:W-:Y:S02]  /*02e0*/  LOP3.LUT R8, R6, 0x3, RZ, 0xc0, !PT ;  /* 0x0000000306087812 */ /* 0x000fe400078ec0ff */
[----:B------:R-:W-:-:S03]  /*02f0*/  PRMT R6, R22, 0x7610, R6 ;  /* 0x0000761016067816 */ /* 0x000fc60000000006 */
[----:B------:R-:W-:-:S04]  /*0300*/  IMAD R7, R8, R12, R3 ;  /* 0x0000000c08077224 */ /* 0x000fc800078e0203 */
[----:B------:R-:W-:Y:S02]  /*0310*/  IMAD R9, R7, UR6, R0 ;  /* 0x0000000607097c24 */ /* 0x000fe4000f8e0200 */
[----:B------:R-:W-:-:S03]  /*0320*/  IMAD.MOV R7, RZ, RZ, -R8 ;  /* 0x000000ffff077224 */ /* 0x000fc600078e0a08 */
[----:B------:R-:W-:-:S07]  /*0330*/  MOV R22, R9 ;  /* 0x0000000900167202 */ /* 0x000fce0000000f00 */
.L_x_4:
[----:B------:R-:W-:-:S05]  /*0340*/  LOP3.LUT R8, R6, 0xffff, RZ, 0xc0, !PT ;  /* 0x0000ffff06087812 */ /* 0x000fca00078ec0ff */
[----:B------:R-:W-:-:S05]  /*0350*/  IMAD R8, R8, 0xf0f1, RZ ;  /* 0x0000f0f108087824 */ /* 0x000fca00078e02ff */
[----:B------:R-:W-:Y:S02]  /*0360*/  SHF.R.U32.HI R13, RZ, 0x15, R8 ;  /* 0x00000015ff0d7819 */ /* 0x000fe40000011608 */
[----:B------:R-:W-:Y:S02]  /*0370*/  PRMT R8, R6, 0x9910, RZ ;  /* 0x0000991006087816 */ /* 0x000fe400000000ff */
[----:B------:R-:W-:Y:S01]  /*0380*/  PRMT R9, R13, 0x9910, RZ ;  /* 0x000099100d097816 */ /* 0x000fe200000000ff */
[----:B------:R-:W-:-:S04]  /*0390*/  IMAD R10, R2, 0x20, R13 ;  /* 0x00000020020a7824 */ /* 0x000fc800078e020d */
[----:B------:R-:W-:Y:S01]  /*03a0*/  IMAD R8, R9, -0x22, R8 ;  /* 0xffffffde09087824 */ /* 0x000fe200078e0208 */
[----:B------:R-:W-:-:S04]  /*03b0*/  ISETP.GT.AND P1, PT, R10, UR7, PT ;  /* 0x000000070a007c0c */ /* 0x000fc8000bf24270 */
[----:B------:R-:W-:Y:S02]  /*03c0*/  LOP3.LUT R15, R8, 0xffff, RZ, 0xc0, !PT ;  /* 0x0000ffff080f7812 */ /* 0x000fe400078ec0ff */
[----:B------:R-:W-:-:S03]  /*03d0*/  ISETP.NE.AND P1, PT, R10, RZ, !P1 ;  /* 0x000000ff0a00720c */ /* 0x000fc60004f25270 */
[----:B------:R-:W-:-:S05]  /*03e0*/  IMAD.IADD R11, R4, 0x1, R15 ;  /* 0x00000001040b7824 */ /* 0x000fca00078e020f */
[----:B------:R-:W-:-:S04]  /*03f0*/  ISETP.GT.AND P0, PT, R11, UR7, PT ;  /* 0x000000070b007c0c */ /* 0x000fc8000bf04270 */
[----:B------:R-:W-:-:S04]  /*0400*/  ISETP.GT.AND P0, PT, R11, RZ, !P0 ;  /* 0x000000ff0b00720c */ /* 0x000fc80004704270 */
[----:B------:R-:W-:-:S13]  /*0410*/  PLOP3.LUT P0, PT, P0, P1, PT, 0x80, 0x8 ;  /* 0x000000000008781c */ /* 0x000fda0000703070 */
[----:B------:R-:W0:Y:S01]  /*0420*/  @P0 LDC.64 R8, c[0x0][0x380] ;  /* 0x0000e000ff080b82 */ /* 0x000e220000000a00 */
[----:B------:R-:W-:-:S04]  /*0430*/  @P0 VIADD R10, R10, 0xffffffff ;  /* 0xffffffff0a0a0836 */ /* 0x000fc80000000000 */
[----:B------:R-:W-:-:S05]  /*0440*/  @P0 IMAD R10, R10, UR7, R11 ;  /* 0x000000070a0a0c24 */ /* 0x000fca000f8e020b */
[----:B------:R-:W-:-:S05]  /*0450*/  @P0 IADD3 R11, PT, PT, R10, -0x1, RZ ;  /* 0xffffffff0a0b0810 */ /* 0x000fca0007ffe0ff */
[----:B0-----:R-:W-:-:S06]  /*0460*/  @P0 IMAD.WIDE.U32 R8, R11, 0x4, R8 ;  /* 0x000000040b080825 */ /* 0x001fcc00078e0008 */
[----:B------:R-:W2:Y:S01]  /*0470*/  @P0 LDG.E R9, desc[UR8][R8.64] ;  /* 0x0000000808090981 */ /* 0x000ea2000c1e1900 */
[----:B------:R-:W-:Y:S01]  /*0480*/  MOV R10, 0x400 ;  /* 0x00000400000a7802 */ /* 0x000fe20000000f00 */
[----:B------:R-:W-:Y:S01]  /*0490*/  VIADD R7, R7, 0x1 ;  /* 0x0000000107077836 */ /* 0x000fe20000000000 */
[----:B------:R-:W0:Y:S01]  /*04a0*/  S2R R11, SR_CgaCtaId ;  /* 0x00000000000b7919 */ /* 0x000e220000008800 */
[----:B------:R-:W-:Y:S01]  /*04b0*/  IMAD.IADD R6, R5, 0x1, R6 ;  /* 0x0000000105067824 */ /* 0x000fe200078e0206 */
[----:B0-----:R-:W-:-:S05]  /*04c0*/  LEA R10, R11, R10, 0x18 ;  /* 0x0000000a0b0a7211 */ /* 0x001fca00078ec0ff */
[----:B------:R-:W-:-:S04]  /*04d0*/  IMAD R10, R15, 0x88, R10 ;  /* 0x000000880f0a7824 */ /* 0x000fc800078e020a */
[----:B------:R-:W-:-:S05]  /*04e0*/  IMAD R10, R13, 0x4, R10 ;  /* 0x000000040d0a7824 */ /* 0x000fca00078e020a */
[----:B------:R0:W-:Y:S04]  /*04f0*/  @!P0 STS [R10], RZ ;  /* 0x000000ff0a008388 */ /* 0x0001e80000000800 */
[----:B--2---:R0:W-:Y:S01]  /*0500*/  @P0 STS [R10], R9 ;  /* 0x000000090a000388 */ /* 0x0041e20000000800 */
[----:B------:R-:W-:-:S13]  /*0510*/  ISETP.NE.AND P0, PT, R7, RZ, PT ;  /* 0x000000ff0700720c */ /* 0x000fda0003f05270 */
[----:B0-----:R-:W-:Y:S05]  /*0520*/  @P0 BRA `(.L_x_4) ;  /* 0xfffffffc00840947 */ /* 0x001fea000383ffff */
.L_x_3:
[----:B------:R-:W-:Y:S05]  /*0530*/  BSYNC.RECONVERGENT B1 ;  /* 0x0000000000017941 */ /* 0x000fea0003800200 */
.L_x_2:
[----:B------:R-:W-:Y:S05]  /*0540*/  @!P2 BRA `(.L_x_1) ;  /* 0x000000080044a947 */ /* 0x000fea0003800000 */
[C-C-:B------:R-:W-:Y:S01]  /*0550*/  IMAD R8, R5.reuse, 0x3, R22.reuse ;  /* 0x0000000305087824 */ /* 0x140fe200078e0216 */
[C---:B------:R-:W-:Y:S01]  /*0560*/  LEA R7, R5.reuse, R22, 0x1 ;  /* 0x0000001605077211 */ /* 0x040fe200078e08ff */
[----:B------:R-:W-:Y:S01]  /*0570*/  IMAD.IADD R9, R5, 0x1, R22 ;  /* 0x0000000105097824 */ /* 0x000fe200078e0216 */
[C---:B------:R-:W-:Y:S02]  /*0580*/  PRMT R10, R22.reuse, 0x7610, R10 ;  /* 0x00007610160a7816 */ /* 0x040fe4000000000a */
[----:B------:R-:W-:Y:S02]  /*0590*/  PRMT R16, RZ, 0x7610, R16 ;  /* 0x00007610ff107816 */ /* 0x000fe40000000010 */
[----:B------:R-:W-:Y:S02]  /*05a0*/  PRMT R14, R22, 0x7610, R14 ;  /* 0x00007610160e7816 */ /* 0x000fe4000000000e */
[----:B------:R-:W-:Y:S02]  /*05b0*/  PRMT R12, R9, 0x7610, R12 ;  /* 0x00007610090c7816 */ /* 0x000fe4000000000c */
[----:B------:R-:W-:-:S02]  /*05c0*/  PRMT R20, R8, 0x7610, R20 ;  /* 0x0000761008147816 */ /* 0x000fc40000000014 */
[----:B------:R-:W-:-:S07]  /*05d0*/  PRMT R6, R7, 0x7610, R6 ;  /* 0x0000761007067816 */ /* 0x000fce0000000006 */
.L_x_5:
[----:B------:R-:W-:Y:S01]  /*05e0*/  LOP3.LUT R11, R14, 0xffff, RZ, 0xc0, !PT ;  /* 0x0000ffff0e0b7812 */ /* 0x000fe200078ec0ff */
[----:B------:R-:W-:-:S04]  /*05f0*/  IMAD.IADD R13, R10, 0x1, R16 ;  /* 0x000000010a0d7824 */ /* 0x000fc800078e0210 */
[----:B------:R-:W-:Y:S01]  /*0600*/  IMAD R11, R11, 0xf0f1, RZ ;  /* 0x0000f0f10b0b7824 */ /* 0x000fe200078e02ff */
[C---:B------:R-:W-:Y:S02]  /*0610*/  PRMT R15, R13.reuse, 0x9910, RZ ;  /* 0x000099100d0f7816 */ /* 0x040fe400000000ff */
[----:B------:R-:W-:Y:S02]  /*0620*/  LOP3.LUT R13, R13, 0xffff, RZ, 0xc0, !PT ;  /* 0x0000ffff0d0d7812 */ /* 0x000fe400078ec0ff */
[----:B------:R-:W-:-:S03]  /*0630*/  SHF.R.U32.HI R11, RZ, 0x15, R11 ;  /* 0x00000015ff0b7819 */ /* 0x000fc6000001160b */
[----:B------:R-:W-:Y:S01]  /*0640*/  IMAD R13, R13, 0xf0f1, RZ ;  /* 0x0000f0f10d0d7824 */ /* 0x000fe200078e02ff */
[----:B------:R-:W-:Y:S01]  /*0650*/  PRMT R18, R11, 0x9910, RZ ;  /* 0x000099100b127816 */ /* 0x000fe200000000ff */
[----:B------:R-:W-:-:S03]  /*0660*/  IMAD.MOV.U32 R11, RZ, RZ, R15 ;  /* 0x000000ffff0b7224 */ /* 0x000fc600078e000f */
[----:B------:R-:W-:Y:S01]  /*0670*/  SHF.R.U32.HI R21, RZ, 0x15, R13 ;  /* 0x00000015ff157819 */ /* 0x000fe2000001160d */
[----:B------:R-:W-:-:S05]  /*0680*/  IMAD R11, R18, -0x22, R11 ;  /* 0xffffffde120b7824 */ /* 0x000fca00078e020b */
[----:B------:R-:W-:Y:S02]  /*0690*/  LOP3.LUT R13, R11, 0xffff, RZ, 0xc0, !PT ;  /* 0x0000ffff0b0d7812 */ /* 0x000fe400078ec0ff */
[----:B------:R-:W-:-:S03]  /*06a0*/  LEA R11, R2, R21, 0x5 ;  /* 0x00000015020b7211 */ /* 0x000fc600078e28ff */
[----:B------:R-:W-:Y:S01]  /*06b0*/  IMAD.IADD R24, R4, 0x1, R13 ;  /* 0x0000000104187824 */ /* 0x000fe200078e020d */
[----:B------:R-:W-:-:S04]  /*06c0*/  ISETP.GT.AND P1, PT, R11, UR10, PT ;  /* 0x0000000a0b007c0c */ /* 0x000fc8000bf24270 */
[C---:B------:R-:W-:Y:S02]  /*06d0*/  ISETP.GT.AND P0, PT, R24.reuse, UR10, PT ;  /* 0x0000000a18007c0c */ /* 0x040fe4000bf04270 */
[----:B------:R-:W-:Y:S02]  /*06e0*/  ISETP.NE.AND P1, PT, R11, RZ, !P1 ;  /* 0x000000ff0b00720c */ /* 0x000fe40004f25270 */
[----:B------:R-:W-:-:S04]  /*06f0*/  ISETP.GT.AND P0, PT, R24, RZ, !P0 ;  /* 0x000000ff1800720c */ /* 0x000fc80004704270 */
[----:B------:R-:W-:-:S13]  /*0700*/  PLOP3.LUT P0, PT, P0, P1, PT, 0x80, 0x8 ;  /* 0x000000000008781c */ /* 0x000fda0000703070 */
[----:B------:R-:W0:Y:S01]  /*0710*/  @P0 LDC.64 R18, c[0x0][0x380] ;  /* 0x0000e000ff120b82 */ /* 0x000e220000000a00 */
[----:B------:R-:W-:-:S04]  /*0720*/  @P0 VIADD R11, R11, 0xffffffff ;  /* 0xffffffff0b0b0836 */ /* 0x000fc80000000000 */
[----:B------:R-:W-:-:S04]  /*0730*/  @P0 IMAD R11, R11, UR10, R24 ;  /* 0x0000000a0b0b0c24 */ /* 0x000fc8000f8e0218 */
[----:B------:R-:W-:-:S04]  /*0740*/  @P0 VIADD R11, R11, 0xffffffff ;  /* 0xffffffff0b0b0836 */ /* 0x000fc80000000000 */
[----:B0-----:R-:W-:-:S06]  /*0750*/  @P0 IMAD.WIDE.U32 R18, R11, 0x4, R18 ;  /* 0x000000040b120825 */ /* 0x001fcc00078e0012 */
[----:B------:R0:W2:Y:S01]  /*0760*/  @P0 LDG.E R18, desc[UR8][R18.64] ;  /* 0x0000000812120981 */ /* 0x0000a2000c1e1900 */
[----:B------:R-:W-:Y:S01]  /*0770*/  LOP3.LUT R11, R12, 0xffff, RZ, 0xc0, !PT ;  /* 0x0000ffff0c0b7812 */ /* 0x000fe200078ec0ff */
[----:B------:R-:W1:Y:S01]  /*0780*/  S2UR UR5, SR_CgaCtaId ;  /* 0x00000000000579c3 */ /* 0x000e620000008800 */
[----:B------:R-:W-:Y:S01]  /*0790*/  LOP3.LUT R17, R6, 0xffff, RZ, 0xc0, !PT ;  /* 0x0000ffff06117812 */ /* 0x000fe200078ec0ff */
[----:B------:R-:W-:Y:S01]  /*07a0*/  UMOV UR4, 0x400 ;  /* 0x0000040000047882 */ /* 0x000fe20000000000 */
[----:B------:R-:W-:Y:S01]  /*07b0*/  IADD3 R15, PT, PT, R9, R16, RZ ;  /* 0x00000010090f7210 */ /* 0x000fe20007ffe0ff */
[----:B------:R-:W-:Y:S02]  /*07c0*/  IMAD R11, R11, 0xf0f1, RZ ;  /* 0x0000f0f10b0b7824 */ /* 0x000fe400078e02ff */
[----:B------:R-:W-:Y:S01]  /*07d0*/  IMAD R17, R17, 0xf0f1, RZ ;  /* 0x0000f0f111117824 */ /* 0x000fe200078e02ff */
[----:B------:R-:W-:Y:S02]  /*07e0*/  PRMT R23, R15, 0x9910, RZ ;  /* 0x000099100f177816 */ /* 0x000fe400000000ff */
[----:B------:R-:W-:-:S02]  /*07f0*/  SHF.R.U32.HI R11, RZ, 0x15, R11 ;  /* 0x00000015ff0b7819 */ /* 0x000fc4000001160b */
[----:B------:R-:W-:Y:S02]  /*0800*/  LOP3.LUT R15, R15, 0xffff, RZ, 0xc0, !PT ;  /* 0x0000ffff0f0f7812 */ /* 0x000fe400078ec0ff */
[----:B------:R-:W-:Y:S01]  /*0810*/  PRMT R24, R11, 0x9910, RZ ;  /* 0x000099100b187816 */ /* 0x000fe200000000ff */
[----:B------:R-:W-:Y:S01]  /*0820*/  IMAD.IADD R11, R7, 0x1, R16 ;  /* 0x00000001070b7824 */ /* 0x000fe200078e0210 */
[----:B------:R-:W-:Y:S01]  /*0830*/  SHF.R.U32.HI R17, RZ, 0x15, R17 ;  /* 0x00000015ff117819 */ /* 0x000fe20000011611 */
[----:B------:R-:W-:Y:S02]  /*0840*/  IMAD R15, R15, 0xf0f1, RZ ;  /* 0x0000f0f10f0f7824 */ /* 0x000fe400078e02ff */
[----:B------:R-:W-:Y:S01]  /*0850*/  IMAD R23, R24, -0x22, R23 ;  /* 0xffffffde18177824 */ /* 0x000fe200078e0217 */
[----:B0-----:R-:W-:Y:S02]  /*0860*/  PRMT R19, R11, 0x9910, RZ ;  /* 0x000099100b137816 */ /* 0x001fe400000000ff */
[----:B------:R-:W-:-:S02]  /*0870*/  PRMT R28, R17, 0x9910, RZ ;  /* 0x00009910111c7816 */ /* 0x000fc400000000ff */
[----:B------:R-:W-:Y:S01]  /*0880*/  LOP3.LUT R23, R23, 0xffff, RZ, 0xc0, !PT ;  /* 0x0000ffff17177812 */ /* 0x000fe200078ec0ff */
[----:B------:R-:W-:Y:S01]  /*0890*/  IMAD.MOV.U32 R17, RZ, RZ, R19 ;  /* 0x000000ffff117224 */ /* 0x000fe200078e0013 */
[----:B------:R-:W-:Y:S01]  /*08a0*/  SHF.R.U32.HI R19, RZ, 0x15, R15 ;  /* 0x00000015ff137819 */ /* 0x000fe2000001160f */
[----:B-1----:R-:W-:Y:S01]  /*08b0*/  ULEA UR4, UR5, UR4, 0x18 ;  /* 0x0000000405047291 */ /* 0x002fe2000f8ec0ff */
[----:B------:R-:W-:Y:S01]  /*08c0*/  LOP3.LUT R11, R11, 0xffff, RZ, 0xc0, !PT ;  /* 0x0000ffff0b0b7812 */ /* 0x000fe200078ec0ff */
[----:B------:R-:W-:Y:S02]  /*08d0*/  IMAD.IADD R25, R4, 0x1, R23 ;  /* 0x0000000104197824 */ /* 0x000fe400078e0217 */
[----:B------:R-:W-:Y:S02]  /*08e0*/  IMAD R27, R2, 0x20, R19 ;  /* 0x00000020021b7824 */ /* 0x000fe400078e0213 */
[----:B------:R-:W-:Y:S01]  /*08f0*/  IMAD R11, R11, 0xf0f1, RZ ;  /* 0x0000f0f10b0b7824 */ /* 0x000fe200078e02ff */
[----:B------:R-:W-:Y:S01]  /*0900*/  ISETP.GT.AND P1, PT, R25, UR10, PT ;  /* 0x0000000a19007c0c */ /* 0x000fe2000bf24270 */
[----:B------:R-:W-:Y:S01]  /*0910*/  @P0 IMAD.U32 R24, RZ, RZ, UR4 ;  /* 0x00000004ff180e24 */ /* 0x000fe2000f8e00ff */
[----:B------:R-:W-:Y:S01]  /*0920*/  ISETP.GT.AND P2, PT, R27, UR10, PT ;  /* 0x0000000a1b007c0c */ /* 0x000fe2000bf44270 */
[----:B------:R-:W-:Y:S01]  /*0930*/  IMAD R17, R28, -0x22, R17 ;  /* 0xffffffde1c117824 */ /* 0x000fe200078e0211 */
[----:B------:R-:W-:Y:S01]  /*0940*/  ISETP.GT.AND P1, PT, R25, RZ, !P1 ;  /* 0x000000ff1900720c */ /* 0x000fe20004f24270 */
[----:B------:R-:W-:Y:S01]  /*0950*/  @P0 IMAD R26, R13, 0x88, R24 ;  /* 0x000000880d1a0824 */ /* 0x000fe200078e0218 */
[----:B------:R-:W-:Y:S01]  /*0960*/  ISETP.NE.AND P2, PT, R27, RZ, !P2 ;  /* 0x000000ff1b00720c */ /* 0x000fe20005745270 */
[----:B------:R-:W-:Y:S01]  /*0970*/  @!P0 IMAD.U32 R24, RZ, RZ, UR4 ;  /* 0x00000004ff188e24 */ /* 0x000fe2000f8e00ff */
[----:B------:R-:W-:-:S02]  /*0980*/  SHF.R.U32.HI R15, RZ, 0x15, R11 ;  /* 0x00000015ff0f7819 */ /* 0x000fc4000001160b */
[----:B------:R-:W-:Y:S01]  /*0990*/  PLOP3.LUT P1, PT, P1, P2, PT, 0x80, 0x8 ;  /* 0x000000000008781c */ /* 0x000fe20000f25070 */
[----:B------:R-:W-:Y:S01]  /*09a0*/  @!P0 IMAD R28, R13, 0x88, R24 ;  /* 0x000000880d1c8824 */ /* 0x000fe200078e0218 */
[----:B------:R-:W-:Y:S01]  /*09b0*/  LOP3.LUT R17, R17, 0xffff, RZ, 0xc0, !PT ;  /* 0x0000ffff11117812 */ /* 0x000fe200078ec0ff */
[----:B------:R-:W-:Y:S01]  /*09c0*/  IMAD R11, R2, 0x20, R15 ;  /* 0x00000020020b7824 */ /* 0x000fe200078e020f */
[C---:B------:R-:W-:Y:S01]  /*09d0*/  @P0 LEA R29, R21.reuse, R26, 0x2 ;  /* 0x0000001a151d0211 */ /* 0x040fe200078e10ff */
[----:B------:R-:W-:Y:S01]  /*09e0*/  @!P0 IMAD R21, R21, 0x4, R28 ;  /* 0x0000000415158824 */ /* 0x000fe200078e021c */
[----:B------:R-:W-:Y:S02]  /*09f0*/  IADD3 R26, PT, PT, R4, R17, RZ ;  /* 0x00000011041a7210 */ /* 0x000fe40007ffe0ff */
[----:B------:R-:W-:Y:S02]  /*0a00*/  ISETP.GT.AND P3, PT, R11, UR10, PT ;  /* 0x0000000a0b007c0c */ /* 0x000fe4000bf64270 */
[----:B------:R-:W-:-:S02]  /*0a10*/  ISETP.GT.AND P2, PT, R26, UR10, PT ;  /* 0x0000000a1a007c0c */ /* 0x000fc4000bf44270 */
[----:B------:R-:W-:Y:S01]  /*0a20*/  ISETP.NE.AND P3, PT, R11, RZ, !P3 ;  /* 0x000000ff0b00720c */ /* 0x000fe20005f65270 */
[----:B------:R-:W-:Y:S01]  /*0a30*/  @P1 IMAD R13, R23, 0x88, R24 ;  /* 0x00000088170d1824 */ /* 0x000fe200078e0218 */
[----:B------:R-:W-:-:S03]  /*0a40*/  ISETP.GT.AND P2, PT, R26, RZ, !P2 ;  /* 0x000000ff1a00720c */ /* 0x000fc60005744270 */
[----:B------:R-:W-:Y:S01]  /*0a50*/  @P1 IMAD R13, R19, 0x4, R13 ;  /* 0x00000004130d1824 */ /* 0x000fe200078e020d */
[----:B------:R-:W-:-:S13]  /*0a60*/  PLOP3.LUT P2, PT, P2, P3, PT, 0x80, 0x8 ;  /* 0x000000000008781c */ /* 0x000fda0001747070 */
[----:B------:R-:W-:Y:S02]  /*0a70*/  @P2 VIADD R11, R11, 0xffffffff ;  /* 0xffffffff0b0b2836 */ /* 0x000fe40000000000 */
[----:B------:R-:W-:Y:S02]  /*0a80*/  @P2 IMAD R28, R17, 0x88, R24 ;  /* 0x00000088111c2824 */ /* 0x000fe400078e0218 */
[----:B------:R-:W-:Y:S02]  /*0a90*/  @P2 IMAD R11, R11, UR10, R26 ;  /* 0x0000000a0b0b2c24 */ /* 0x000fe4000f8e021a */
[----:B------:R-:W-:-:S04]  /*0aa0*/  @!P2 IMAD R26, R17, 0x88, R24 ;  /* 0x00000088111aa824 */ /* 0x000fc800078e0218 */
[C---:B------:R-:W-:Y:S01]  /*0ab0*/  @!P2 IMAD R17, R15.reuse, 0x4, R26 ;  /* 0x000000040f11a824 */ /* 0x040fe200078e021a */
[----:B------:R-:W-:Y:S02]  /*0ac0*/  @P2 LEA R15, R15, R28, 0x2 ;  /* 0x0000001c0f0f2211 */ /* 0x000fe400078e10ff */
[----:B------:R-:W-:-:S05]  /*0ad0*/  LOP3.LUT R28, R20, 0xffff, RZ, 0xc0, !PT ;  /* 0x0000ffff141c7812 */ /* 0x000fca00078ec0ff */
[----:B------:R-:W-:-:S05]  /*0ae0*/  IMAD R28, R28, 0xf0f1, RZ ;  /* 0x0000f0f11c1c7824 */ /* 0x000fca00078e02ff */
[----:B------:R-:W-:Y:S01]  /*0af0*/  SHF.R.U32.HI R28, RZ, 0x15, R28 ;  /* 0x00000015ff1c7819 */ /* 0x000fe2000001161c */
[----:B--2---:R0:W-:Y:S04]  /*0b00*/  @P0 STS [R29], R18 ;  /* 0x000000121d000388 */ /* 0x0041e80000000800 */
[----:B------:R1:W-:Y:S01]  /*0b10*/  @!P0 STS [R21], RZ ;  /* 0x000000ff15008388 */ /* 0x0003e20000000800 */
[----:B0-----:R-:W-:-:S04]  /*0b20*/  @P1 VIADD R18, R27, 0xffffffff ;  /* 0xffffffff1b121836 */ /* 0x001fc80000000000 */
[----:B------:R-:W-:Y:S02]  /*0b30*/  @P1 IMAD R25, R18, UR10, R25 ;  /* 0x0000000a12191c24 */ /* 0x000fe4000f8e0219 */
[----:B------:R-:W-:Y:S02]  /*0b40*/  @!P1 IMAD R18, R23, 0x88, R24 ;  /* 0x0000008817129824 */ /* 0x000fe400078e0218 */
[----:B------:R-:W-:-:S03]  /*0b50*/  @P1 VIADD R25, R25, 0xffffffff ;  /* 0xffffffff19191836 */ /* 0x000fc60000000000 */
[----:B------:R-:W-:Y:S02]  /*0b60*/  @!P1 LEA R23, R19, R18, 0x2 ;  /* 0x0000001213179211 */ /* 0x000fe400078e10ff */
[----:B------:R-:W0:Y:S01]  /*0b70*/  @P1 LDC.64 R18, c[0x0][0x380] ;  /* 0x0000e000ff121b82 */ /* 0x000e220000000a00 */
[----:B------:R-:W-:Y:S02]  /*0b80*/  PRMT R29, R28, 0x9910, RZ ;  /* 0x000099101c1d7816 */ /* 0x000fe400000000ff */
[----:B------:R2:W-:Y:S01]  /*0b90*/  @!P1 STS [R23], RZ ;  /* 0x000000ff17009388 */ /* 0x0005e20000000800 */
[----:B0-----:R-:W-:-:S04]  /*0ba0*/  @P1 IMAD.WIDE.U32 R26, R25, 0x4, R18 ;  /* 0x00000004191a1825 */ /* 0x001fc800078e0012 */
[----:B------:R-:W0:Y:S01]  /*0bb0*/  @P2 LDC.64 R18, c[0x0][0x380] ;  /* 0x0000e000ff122b82 */ /* 0x000e220000000a00 */
[----:B------:R-:W-:Y:S01]  /*0bc0*/  IMAD.IADD R25, R8, 0x1, R16 ;  /* 0x0000000108197824 */ /* 0x000fe200078e0210 */
[----:B------:R-:W3:Y:S04]  /*0bd0*/  @P1 LDG.E R26, desc[UR8][R26.64] ;  /* 0x000000081a1a1981 */ /* 0x000ee8000c1e1900 */
[C---:B------:R-:W-:Y:S02]  /*0be0*/  PRMT R28, R25.reuse, 0x9910, RZ ;  /* 0x00009910191c7816 */ /* 0x040fe400000000ff */
[----:B------:R-:W-:-:S03]  /*0bf0*/  LOP3.LUT R25, R25, 0xffff, RZ, 0xc0, !PT ;  /* 0x0000ffff19197812 */ /* 0x000fc600078ec0ff */
[----:B------:R-:W-:Y:S02]  /*0c00*/  IMAD R28, R29, -0x22, R28 ;  /* 0xffffffde1d1c7824 */ /* 0x000fe400078e021c */
[----:B-1----:R-:W-:Y:S02]  /*0c10*/  IMAD R21, R25, 0xf0f1, RZ ;  /* 0x0000f0f119157824 */ /* 0x002fe400078e02ff */
[----:B------:R-:W-:Y:S01]  /*0c20*/  @P2 VIADD R29, R11, 0xffffffff ;  /* 0xffffffff0b1d2836 */ /* 0x000fe20000000000 */
[----:B------:R-:W-:Y:S02]  /*0c30*/  LOP3.LUT R11, R28, 0xffff, RZ, 0xc0, !PT ;  /* 0x0000ffff1c0b7812 */ /* 0x000fe400078ec0ff */
[----:B------:R-:W-:-:S03]  /*0c40*/  SHF.R.U32.HI R21, RZ, 0x15, R21 ;  /* 0x00000015ff157819 */ /* 0x000fc60000011615 */
[----:B--2---:R-:W-:Y:S02]  /*0c50*/  IMAD.IADD R23, R4, 0x1, R11 ;  /* 0x0000000104177824 */ /* 0x004fe400078e020b */
[----:B0-----:R-:W-:Y:S01]  /*0c60*/  @P2 IMAD.WIDE.U32 R28, R29, 0x4, R18 ;  /* 0x000000041d1c2825 */ /* 0x001fe200078e0012 */
[----:B------:R-:W-:Y:S02]  /*0c70*/  LEA R18, R2, R21, 0x5 ;  /* 0x0000001502127211 */ /* 0x000fe400078e28ff */
[C---:B------:R-:W-:Y:S02]  /*0c80*/  ISETP.GT.AND P0, PT, R23.reuse, UR10, PT ;  /* 0x0000000a17007c0c */ /* 0x040fe4000bf04270 */
[C---:B------:R-:W-:Y:S01]  /*0c90*/  ISETP.GT.AND P3, PT, R18.reuse, UR10, PT ;  /* 0x0000000a12007c0c */ /* 0x040fe2000bf64270 */
[----:B------:R-:W2:Y:S01]  /*0ca0*/  @P2 LDG.E R28, desc[UR8][R28.64] ;  /* 0x000000081c1c2981 */ /* 0x000ea2000c1e1900 */
[----:B------:R-:W-:Y:S02]  /*0cb0*/  ISETP.GT.AND P0, PT, R23, RZ, !P0 ;  /* 0x000000ff1700720c */ /* 0x000fe40004704270 */
[----:B------:R-:W-:-:S04]  /*0cc0*/  ISETP.NE.AND P3, PT, R18, RZ, !P3 ;  /* 0x000000ff1200720c */ /* 0x000fc80005f65270 */
[----:B------:R-:W-:-:S13]  /*0cd0*/  PLOP3.LUT P0, PT, P0, P3, PT, 0x80, 0x8 ;  /* 0x000000000008781c */ /* 0x000fda0000707070 */
[----:B------:R-:W-:-:S04]  /*0ce0*/  @P0 VIADD R18, R18, 0xffffffff ;  /* 0xffffffff12120836 */ /* 0x000fc80000000000 */
[----:B------:R-:W-:Y:S02]  /*0cf0*/  @P0 IMAD R23, R18, UR10, R23 ;  /* 0x0000000a12170c24 */ /* 0x000fe4000f8e0217 */
[----:B------:R-:W0:Y:S02]  /*0d00*/  @P0 LDC.64 R18, c[0x0][0x380] ;  /* 0x0000e000ff120b82 */ /* 0x000e240000000a00 */
[----:B------:R-:W-:-:S04]  /*0d10*/  @P0 VIADD R23, R23, 0xffffffff ;  /* 0xffffffff17170836 */ /* 0x000fc80000000000 */
[----:B0-----:R-:W-:-:S06]  /*0d20*/  @P0 IMAD.WIDE.U32 R18, R23, 0x4, R18 ;  /* 0x0000000417120825 */ /* 0x001fcc00078e0012 */
[----:B------:R-:W4:Y:S01]  /*0d30*/  @P0 LDG.E R18, desc[UR8][R18.64] ;  /* 0x0000000812120981 */ /* 0x000f22000c1e1900 */
[C-C-:B------:R-:W-:Y:S02]  /*0d40*/  @!P0 IMAD R23, R11.reuse, 0x88, R24.reuse ;  /* 0x000000880b178824 */ /* 0x140fe400078e0218 */
[----:B------:R-:W-:Y:S01]  /*0d50*/  @P0 IMAD R24, R11, 0x88, R24 ;  /* 0x000000880b180824 */ /* 0x000fe200078e0218 */
[--C-:B------:R-:W-:Y:S02]  /*0d60*/  IADD3 R22, PT, PT, R5, R22, R5.reuse ;  /* 0x0000001605167210 */ /* 0x100fe40007ffe005 */
[C---:B------:R-:W-:Y:S01]  /*0d70*/  @!P0 LEA R23, R21.reuse, R23, 0x2 ;  /* 0x0000001715178211 */ /* 0x040fe200078e10ff */
[----:B------:R-:W-:Y:S01]  /*0d80*/  @P0 IMAD R21, R21, 0x4, R24 ;  /* 0x0000000415150824 */ /* 0x000fe200078e0218 */
[C---:B------:R-:W-:Y:S01]  /*0d90*/  IADD3 R22, PT, PT, R5.reuse, R22, R5 ;  /* 0x0000001605167210 */ /* 0x040fe20007ffe005 */
[C---:B------:R-:W-:Y:S01]  /*0da0*/  IMAD R14, R5.reuse, 0x4, R14 ;  /* 0x00000004050e7824 */ /* 0x040fe200078e020e */
[C---:B------:R-:W-:Y:S01]  /*0db0*/  LEA R6, R5.reuse, R6, 0x2 ;  /* 0x0000000605067211 */ /* 0x040fe200078e10ff */
[----:B------:R-:W-:-:S02]  /*0dc0*/  IMAD R12, R5, 0x4, R12 ;  /* 0x00000004050c7824 */ /* 0x000fc400078e020c */
[C---:B------:R-:W-:Y:S02]  /*0dd0*/  IMAD R16, R5.reuse, 0x4, R16 ;  /* 0x0000000405107824 */ /* 0x040fe400078e0210 */
[----:B------:R-:W-:Y:S01]  /*0de0*/  IMAD R20, R5, 0x4, R20 ;  /* 0x0000000405147824 */ /* 0x000fe200078e0214 */
[----:B---3--:R0:W-:Y:S04]  /*0df0*/  @P1 STS [R13], R26 ;  /* 0x0000001a0d001388 */ /* 0x0081e80000000800 */
[----:B------:R0:W-:Y:S04]  /*0e00*/  @!P2 STS [R17], RZ ;  /* 0x000000ff1100a388 */ /* 0x0001e80000000800 */
[----:B--2---:R0:W-:Y:S04]  /*0e10*/  @P2 STS [R15], R28 ;  /* 0x0000001c0f002388 */ /* 0x0041e80000000800 */
[----:B------:R0:W-:Y:S04]  /*0e20*/  @!P0 STS [R23], RZ ;  /* 0x000000ff17008388 */ /* 0x0001e80000000800 */
[----:B----4-:R0:W-:Y:S01]  /*0e30*/  @P0 STS [R21], R18 ;  /* 0x0000001215000388 */ /* 0x0101e20000000800 */
[----:B------:R-:W-:-:S13]  /*0e40*/  ISETP.GE.U32.AND P0, PT, R22, 0x484, PT ;  /* 0x000004841600780c */ /* 0x000fda0003f06070 */
[----:B0-----:R-:W-:Y:S05]  /*0e50*/  @!P0 BRA `(.L_x_5) ;  /* 0xfffffff400e08947 */ /* 0x001fea000383ffff */
.L_x_1:
[----:B------:R-:W-:Y:S05]  /*0e60*/  BSYNC.RECONVERGENT B0 ;  /* 0x0000000000007941 */ /* 0x000fea0003800200 */
.L_x_0:
[----:B------:R-:W0:Y:S01]  /*0e70*/  LDCU UR7, c[0x0][0x390] ;  /* 0x00007200ff0777ac */ /* 0x000e220008000800 */
[----:B------:R-:W1:Y:S01]  /*0e80*/  S2UR UR5, SR_CgaCtaId ;  /* 0x00000000000579c3 */ /* 0x000e620000008800 */
[C---:B------:R-:W-:Y:S02]  /*0e90*/  IMAD.SHL.U32 R11, R0.reuse, 0x4, RZ ;  /* 0x00000004000b7824 */ /* 0x040fe400078e00ff */
[----:B------:R-:W-:Y:S01]  /*0ea0*/  IMAD.SHL.U32 R5, R3, 0x4, RZ ;  /* 0x0000000403057824 */ /* 0x000fe200078e00ff */
[----:B------:R-:W-:Y:S01]  /*0eb0*/  UMOV UR4, 0x400 ;  /* 0x0000040000047882 */ /* 0x000fe20000000000 */
[----:B------:R-:W-:Y:S01]  /*0ec0*/  IMAD R14, R0, 0x22, R3 ;  /* 0x00000022000e7824 */ /* 0x000fe200078e0203 */
[CC--:B------:R-:W-:Y:S01]  /*0ed0*/  IADD3 R8, PT, PT, R4.reuse, R11.reuse, RZ ;  /* 0x0000000b04087210 */ /* 0x0c0fe20007ffe0ff */
[----:B------:R-:W2:Y:S01]  /*0ee0*/  LDCU UR12, c[0x0][0x390] ;  /* 0x00007200ff0c77ac */ /* 0x000ea20008000800 */
[----:B------:R-:W3:Y:S08]  /*0ef0*/  LDC.64 R6, c[0x0][0x388] ;  /* 0x0000e200ff067b82 */ /* 0x000ef00000000a00 */
[----:B------:R-:W-:Y:S01]  /*0f00*/  BAR.SYNC.DEFER_BLOCKING 0x0 ;  /* 0x0000000000007b1d */ /* 0x000fe20000010000 */
[----:B------:R-:W-:Y:S01]  /*0f10*/  IADD3 R12, P2, PT, R4, R11, RZ ;  /* 0x0000000b040c7210 */ /* 0x000fe20007f5e0ff */
[----:B------:R-:W-:-:S02]  /*0f20*/  VIADD R10, R8, 0x3 ;  /* 0x00000003080a7836 */ /* 0x000fc40000000000 */
[----:B------:R-:W-:Y:S01]  /*0f30*/  VIADD R9, R8, 0x1 ;  /* 0x0000000108097836 */ /* 0x000fe20000000000 */
[----:B------:R-:W-:Y:S01]  /*0f40*/  LEA.HI.X.SX32 R16, R4, RZ, 0x1, P2 ;  /* 0x000000ff04107211 */ /* 0x000fe200010f0eff */
[----:B------:R-:W4:Y:S01]  /*0f50*/  LDCU.64 UR10, c[0x0][0x388] ;  /* 0x00007100ff0a77ac */ /* 0x000f220008000a00 */
[----:B0-----:R-:W-:Y:S02]  /*0f60*/  UIADD3 UR6, UPT, UPT, UR7, -0x1, URZ ;  /* 0xffffffff07067890 */ /* 0x001fe4000fffe0ff */
[----:B-1----:R-:W-:-:S04]  /*0f70*/  ULEA UR4, UR5, UR4, 0x18 ;  /* 0x0000000405047291 */ /* 0x002fc8000f8ec0ff */
[----:B------:R-:W-:Y:S02]  /*0f80*/  ISETP.GE.AND P1, PT, R10, UR6, PT ;  /* 0x000000060a007c0c */ /* 0x000fe4000bf26270 */
[----:B------:R-:W-:Y:S02]  /*0f90*/  LEA R10, R2, R5, 0x5 ;  /* 0x00000005020a7211 */ /* 0x000fe400078e28ff */
[----:B------:R-:W-:Y:S02]  /*0fa0*/  ISETP.GE.AND P0, PT, R9, UR6, PT ;  /* 0x0000000609007c0c */ /* 0x000fe4000bf06270 */
[----:B------:R-:W-:Y:S01]  /*0fb0*/  ISETP.GT.AND P1, PT, R8, -0x3, !P1 ;  /* 0xfffffffd0800780c */ /* 0x000fe20004f24270 */
[----:B------:R-:W-:Y:S01]  /*0fc0*/  IMAD R13, R10, UR7, RZ ;  /* 0x000000070a0d7c24 */ /* 0x000fe2000f8e02ff */
[----:B------:R-:W-:Y:S02]  /*0fd0*/  ISETP.GT.AND P0, PT, R8, -0x1, !P0 ;  /* 0xffffffff0800780c */ /* 0x000fe40004704270 */
[----:B------:R-:W-:Y:S01]  /*0fe0*/  LEA R14, R14, UR4, 0x4 ;  /* 0x000000040e0e7c11 */ /* 0x000fe2000f8e20ff */
[----:B------:R-:W-:Y:S01]  /*0ff0*/  UMOV UR4, 0x198 ;  /* 0x0000019800047882 */ /* 0x000fe20000000000 */
[----:B--2-4-:R-:W-:-:S09]  /*1000*/  IADD3 R15, PT, PT, R11, R13, R4 ;  /* 0x0000000d0b0f7210 */ /* 0x014fd20007ffe004 */
.L_x_22:
[----:B------:R-:W-:Y:S01]  /*1010*/  IMAD.IADD R2, R4, 0x1, R11 ;  /* 0x0000000104027824 */ /* 0x000fe200078e020b */
[----:B------:R-:W-:Y:S01]  /*1020*/  BSSY.RECONVERGENT B0, `(.L_x_6) ;  /* 0x000002c000007945 */ /* 0x000fe20003800200 */
[----:B------:R-:W-:Y:S01]  /*1030*/  VIADD R17, R14, UR4 ;  /* 0x000000040e117c36 */ /* 0x000fe20008000000 */
[----:B------:R-:W-:Y:S01]  /*1040*/  UIADD3 UR4, UPT, UPT, UR4, 0x4, URZ ;  /* 0x0000000404047890 */ /* 0x000fe2000fffe0ff */
[----:B------:R-:W-:Y:S01]  /*1050*/  IMAD.MOV.U32 R18, RZ, RZ, 0x41100000 ;  /* 0x41100000ff127424 */ /* 0x000fe200078e00ff */
[C---:B------:R-:W-:Y:S02]  /*1060*/  ISETP.GE.AND P2, PT, R2.reuse, UR6, PT ;  /* 0x0000000602007c0c */ /* 0x040fe4000bf46270 */
[----:B------:R-:W-:Y:S02]  /*1070*/  UISETP.NE.AND UP0, UPT, UR4, 0x1a8, UPT ;  /* 0x000001a80400788c */ /* 0x000fe4000bf05270 */
[----:B------:R-:W-:-:S04]  /*1080*/  ISETP.LT.OR P2, PT, R2, 0x1, P2 ;  /* 0x000000010200780c */ /* 0x000fc80001741670 */
[----:B------:R-:W-:-:S04]  /*1090*/  ISETP.EQ.OR P2, PT, R10, RZ, P2 ;  /* 0x000000ff0a00720c */ /* 0x000fc80001742670 */
[----:B------:R-:W-:-:S04]  /*10a0*/  ISETP.GE.OR P2, PT, R10, UR6, P2 ;  /* 0x000000060a007c0c */ /* 0x000fc80009746670 */
[----:B------:R-:W-:-:S04]  /*10b0*/  ISETP.GT.U32.OR P2, PT, R0, 0x7, P2 ;  /* 0x000000070000780c */ /* 0x000fc80001744470 */
[----:B------:R-:W-:-:S13]  /*10c0*/  ISETP.GT.U32.OR P2, PT, R5, 0x1f, P2 ;  /* 0x0000001f0500780c */ /* 0x000fda0001744470 */
[----:B01----:R-:W-:Y:S05]  /*10d0*/  @P2 BRA `(.L_x_7) ;  /* 0x0000000000802947 */ /* 0x003fea0003800000 */
[----:B------:R-:W-:Y:S01]  /*10e0*/  LDS R8, [R17+-0x198] ;  /* 0xfffe680011087984 */ /* 0x000fe20000000800 */
[----:B------:R-:W-:Y:S03]  /*10f0*/  BSSY.RECONVERGENT B1, `(.L_x_8) ;  /* 0x000001c000017945 */ /* 0x000fe60003800200 */
[----:B------:R-:W0:Y:S04]  /*1100*/  LDS R9, [R17+-0x194] ;  /* 0xfffe6c0011097984 */ /* 0x000e280000000800 */
[----:B------:R-:W1:Y:S04]  /*1110*/  LDS R19, [R17+-0x190] ;  /* 0xfffe700011137984 */ /* 0x000e680000000800 */
[----:B------:R-:W2:Y:S04]  /*1120*/  LDS R21, [R17+-0x110] ;  /* 0xfffef00011157984 */ /* 0x000ea80000000800 */
[----:B------:R-:W4:Y:S04]  /*1130*/  LDS R23, [R17+-0x10c] ;  /* 0xfffef40011177984 */ /* 0x000f280000000800 */
[----:B------:R-:W5:Y:S04]  /*1140*/  LDS R25, [R17+-0x108] ;  /* 0xfffef80011197984 */ /* 0x000f680000000800 */
[----:B------:R-:W3:Y:S04]  /*1150*/  LDS R27, [R17+-0x88] ;  /* 0xffff7800111b7984 */ /* 0x000ee80000000800 */
[----:B------:R-:W3:Y:S04]  /*1160*/  LDS R2, [R17+-0x84] ;  /* 0xffff7c0011027984 */ /* 0x000ee80000000800 */
[----:B------:R-:W3:Y:S01]  /*1170*/  LDS R3, [R17+-0x80] ;  /* 0xffff800011037984 */ /* 0x000ee20000000800 */
[----:B0-----:R-:W-:Y:S01]  /*1180*/  FADD R8, R8, R9 ;  /* 0x0000000908087221 */ /* 0x001fe20000000000 */
[----:B------:R-:W-:-:S03]  /*1190*/  HFMA2 R9, -RZ, RZ, 1.4716796875, -0.0003798007965087890625 ;  /* 0x3de38e39ff097431 */ /* 0x000fc600000001ff */
[----:B-1----:R-:W-:-:S04]  /*11a0*/  FADD R8, R8, R19 ;  /* 0x0000001308087221 */ /* 0x002fc80000000000 */
[----:B--2---:R-:W-:-:S04]  /*11b0*/  FADD R8, R8, R21 ;  /* 0x0000001508087221 */ /* 0x004fc80000000000 */
[----:B----4-:R-:W-:-:S04]  /*11c0*/  FADD R8, R8, R23 ;  /* 0x0000001708087221 */ /* 0x010fc80000000000 */
[----:B-----5:R-:W-:-:S04]  /*11d0*/  FADD R8, R8, R25 ;  /* 0x0000001908087221 */ /* 0x020fc80000000000 */
[----:B---3--:R-:W-:Y:S01]  /*11e0*/  FADD R27, R8, R27 ;  /* 0x0000001b081b7221 */ /* 0x008fe20000000000 */
[----:B------:R-:W-:-:S03]  /*11f0*/  FFMA R8, R9, -R18, 1 ;  /* 0x3f80000009087423 */ /* 0x000fc60000000812 */
[----:B------:R-:W-:Y:S01]  /*1200*/  FADD R2, R27, R2 ;  /* 0x000000021b027221 */ /* 0x000fe20000000000 */
[----:B------:R-:W-:-:S03]  /*1210*/  FFMA R8, R8, R9, 0.11111111193895339966 ;  /* 0x3de38e3908087423 */ /* 0x000fc60000000009 */
[----:B------:R-:W-:-:S04]  /*1220*/  FADD R3, R2, R3 ;  /* 0x0000000302037221 */ /* 0x000fc80000000000 */
[----:B------:R-:W0:Y:S01]  /*1230*/  FCHK P2, R3, 9 ;  /* 0x4110000003007902 */ /* 0x000e220000040000 */
[----:B------:R-:W-:-:S04]  /*1240*/  FFMA R2, R3, R8, RZ ;  /* 0x0000000803027223 */ /* 0x000fc800000000ff */
[----:B------:R-:W-:-:S04]  /*1250*/  FFMA R9, R2, -9, R3 ;  /* 0xc110000002097823 */ /* 0x000fc80000000003 */
[----:B------:R-:W-:Y:S01]  /*1260*/  FFMA R9, R8, R9, R2 ;  /* 0x0000000908097223 */ /* 0x000fe20000000002 */
[----:B0-----:R-:W-:Y:S06]  /*1270*/  @!P2 BRA `(.L_x_9) ;  /* 0x00000000000ca947 */ /* 0x001fec0003800000 */
[----:B------:R-:W-:-:S07]  /*1280*/  MOV R19, 0x12a0 ;  /* 0x000012a000137802 */ /* 0x000fce0000000f00 */
[----:B------:R-:W-:Y:S05]  /*1290*/  CALL.REL.NOINC `($__internal_0_$__cuda_sm3x_div_rn_noftz_f32_slowpath) ;  /* 0x0000000800207944 */ /* 0x000fea0003c00000 */
[----:B------:R-:W-:-:S07]  /*12a0*/  IMAD.MOV.U32 R9, RZ, RZ, R20 ;  /* 0x000000ffff097224 */ /* 0x000fce00078e0014 */
.L_x_9:
[----:B------:R-:W-:Y:S05]  /*12b0*/  BSYNC.RECONVERGENT B1 ;  /* 0x0000000000017941 */ /* 0x000fea0003800200 */
.L_x_8:
[----:B------:R-:W-:-:S05]  /*12c0*/  IMAD.WIDE R2, R15, 0x4, R6 ;  /* 0x000000040f027825 */ /* 0x000fca00078e0206 */
[----:B------:R0:W-:Y:S02]  /*12d0*/  STG.E desc[UR8][R2.64], R9 ;  /* 0x0000000902007986 */ /* 0x0001e4000c101908 */
.L_x_7:
[----:B------:R-:W-:Y:S05]  /*12e0*/  BSYNC.RECONVERGENT B0 ;  /* 0x0000000000007941 */ /* 0x000fea0003800200 */
.L_x_6:
[C---:B------:R-:W-:Y:S01]  /*12f0*/  ISETP.EQ.OR P2, PT, R10.reuse, RZ, !P0 ;  /* 0x000000ff0a00720c */ /* 0x040fe20004742670 */
[----:B------:R-:W-:Y:S01]  /*1300*/  BSSY.RECONVERGENT B0, `(.L_x_10) ;  /* 0x0000029000007945 */ /* 0x000fe20003800200 */
[C---:B0-----:R-:W-:Y:S02]  /*1310*/  IADD3 R2, P3, PT, R13.reuse, R12, RZ ;  /* 0x0000000c0d027210 */ /* 0x041fe40007f7e0ff */
[----:B------:R-:W-:Y:S02]  /*1320*/  ISETP.GE.OR P2, PT, R10, UR6, P2 ;  /* 0x000000060a007c0c */ /* 0x000fe40009746670 */
[----:B------:R-:W-:Y:S02]  /*1330*/  LEA.HI.X.SX32 R3, R13, R16, 0x1, P3 ;  /* 0x000000100d037211 */ /* 0x000fe400018f0eff */
[----:B------:R-:W-:Y:S02]  /*1340*/  ISETP.GT.U32.OR P2, PT, R0, 0x7, P2 ;  /* 0x000000070000780c */ /* 0x000fe40001744470 */
[----:B------:R-:W-:-:S02]  /*1350*/  LEA R8, P3, R2, UR10, 0x2 ;  /* 0x0000000a02087c11 */ /* 0x000fc4000f8610ff */
[----:B------:R-:W-:Y:S02]  /*1360*/  ISETP.GT.U32.OR P2, PT, R5, 0x1f, P2 ;  /* 0x0000001f0500780c */ /* 0x000fe40001744470 */
[----:B------:R-:W-:-:S11]  /*1370*/  LEA.HI.X R9, R2, UR11, R3, 0x2, P3 ;  /* 0x0000000b02097c11 */ /* 0x000fd600098f1403 */
[----:B------:R-:W-:Y:S05]  /*1380*/  @P2 BRA `(.L_x_11) ;  /* 0x0000000000802947 */ /* 0x000fea0003800000 */
[----:B------:R-:W-:Y:S01]  /*1390*/  LDS R20, [R17+-0x110] ;  /* 0xfffef00011147984 */ /* 0x000fe20000000800 */
[----:B------:R-:W-:Y:S03]  /*13a0*/  BSSY.RECONVERGENT B1, `(.L_x_12) ;  /* 0x000001d000017945 */ /* 0x000fe60003800200 */
[----:B------:R-:W0:Y:S04]  /*13b0*/  LDS R21, [R17+-0x10c] ;  /* 0xfffef40011157984 */ /* 0x000e280000000800 */
[----:B------:R-:W1:Y:S04]  /*13c0*/  LDS R23, [R17+-0x108] ;  /* 0xfffef80011177984 */ /* 0x000e680000000800 */
[----:B------:R-:W2:Y:S04]  /*13d0*/  LDS R25, [R17+-0x88] ;  /* 0xffff780011197984 */ /* 0x000ea80000000800 */
[----:B------:R-:W4:Y:S04]  /*13e0*/  LDS R27, [R17+-0x84] ;  /* 0xffff7c00111b7984 */ /* 0x000f280000000800 */
[----:B------:R-:W5:Y:S04]  /*13f0*/  LDS R29, [R17+-0x80] ;  /* 0xffff8000111d7984 */ /* 0x000f680000000800 */
[----:B------:R-:W3:Y:S04]  /*1400*/  LDS R19, [R17] ;  /* 0x0000000011137984 */ /* 0x000ee80000000800 */
[----:B------:R-:W3:Y:S04]  /*1410*/  LDS R2, [R17+0x4] ;  /* 0x0000040011027984 */ /* 0x000ee80000000800 */
[----:B------:R-:W3:Y:S01]  /*1420*/  LDS R3, [R17+0x8] ;  /* 0x0000080011037984 */ /* 0x000ee20000000800 */
[----:B0-----:R-:W-:Y:S01]  /*1430*/  FADD R20, R20, R21 ;  /* 0x0000001514147221 */ /* 0x001fe20000000000 */
[----:B------:R-:W-:-:S03]  /*1440*/  IMAD.MOV.U32 R21, RZ, RZ, 0x3de38e39 ;  /* 0x3de38e39ff157424 */ /* 0x000fc600078e00ff */
[----:B-1----:R-:W-:-:S04]  /*1450*/  FADD R20, R20, R23 ;  /* 0x0000001714147221 */ /* 0x002fc80000000000 */
[----:B--2---:R-:W-:-:S04]  /*1460*/  FADD R20, R20, R25 ;  /* 0x0000001914147221 */ /* 0x004fc80000000000 */
[----:B----4-:R-:W-:-:S04]  /*1470*/  FADD R20, R20, R27 ;  /* 0x0000001b14147221 */ /* 0x010fc80000000000 */
[----:B-----5:R-:W-:-:S04]  /*1480*/  FADD R20, R20, R29 ;  /* 0x0000001d14147221 */ /* 0x020fc80000000000 */
[----:B---3--:R-:W-:Y:S01]  /*1490*/  FADD R19, R20, R19 ;  /* 0x0000001314137221 */ /* 0x008fe20000000000 */
[----:B------:R-:W-:-:S03]  /*14a0*/  FFMA R20, R21, -R18, 1 ;  /* 0x3f80000015147423 */ /* 0x000fc60000000812 */
[----:B------:R-:W-:-:S04]  /*14b0*/  FADD R2, R19, R2 ;  /* 0x0000000213027221 */ /* 0x000fc80000000000 */
[----:B------:R-:W-:Y:S01]  /*14c0*/  FADD R22, R2, R3 ;  /* 0x0000000302167221 */ /* 0x000fe20000000000 */
[----:B------:R-:W-:-:S03]  /*14d0*/  FFMA R2, R20, R21, 0.11111111193895339966 ;  /* 0x3de38e3914027423 */ /* 0x000fc60000000015 */
[----:B------:R-:W0:Y:S01]  /*14e0*/  FCHK P2, R22, 9 ;  /* 0x4110000016007902 */ /* 0x000e220000040000 */
[----:B------:R-:W-:-:S04]  /*14f0*/  FFMA R3, R2, R22, RZ ;  /* 0x0000001602037223 */ /* 0x000fc800000000ff */
[----:B------:R-:W-:-:S04]  /*1500*/  FFMA R20, R3, -9, R22 ;  /* 0xc110000003147823 */ /* 0x000fc80000000016 */
[----:B------:R-:W-:Y:S01]  /*1510*/  FFMA R3, R2, R20, R3 ;  /* 0x0000001402037223 */ /* 0x000fe20000000003 */
[----:B0-----:R-:W-:Y:S06]  /*1520*/  @!P2 BRA `(.L_x_13) ;  /* 0x000000000010a947 */ /* 0x001fec0003800000 */
[----:B------:R-:W-:Y:S01]  /*1530*/  IMAD.MOV.U32 R3, RZ, RZ, R22 ;  /* 0x000000ffff037224 */ /* 0x000fe200078e0016 */
[----:B------:R-:W-:-:S07]  /*1540*/  MOV R19, 0x1560 ;  /* 0x0000156000137802 */ /* 0x000fce0000000f00 */
[----:B------:R-:W-:Y:S05]  /*1550*/  CALL.REL.NOINC `($__internal_0_$__cuda_sm3x_div_rn_noftz_f32_slowpath) ;  /* 0x0000000400707944 */ /* 0x000fea0003c00000 */
[----:B------:R-:W-:-:S07]  /*1560*/  MOV R3, R20 ;  /* 0x0000001400037202 */ /* 0x000fce0000000f00 */
.L_x_13:
[----:B------:R-:W-:Y:S05]  /*1570*/  BSYNC.RECONVERGENT B1 ;  /* 0x0000000000017941 */ /* 0x000fea0003800200 */
.L_x_12:
[----:B------:R0:W-:Y:S02]  /*1580*/  STG.E desc[UR8][R8.64+0x4], R3 ;  /* 0x0000040308007986 */ /* 0x0001e4000c101908 */
.L_x_11:
[----:B------:R-:W-:Y:S05]  /*1590*/  BSYNC.RECONVERGENT B0 ;  /* 0x0000000000007941 */ /* 0x000fea0003800200 */
.L_x_10:
[----:B0-----:R-:W-:Y:S01]  /*15a0*/  IMAD.IADD R3, R4, 0x1, R11 ;  /* 0x0000000104037824 */ /* 0x001fe200078e020b */
[----:B------:R-:W-:Y:S03]  /*15b0*/  BSSY.RECONVERGENT B0, `(.L_x_14) ;  /* 0x0000029000007945 */ /* 0x000fe60003800200 */
[----:B------:R-:W-:-:S05]  /*15c0*/  VIADD R2, R3, 0x2 ;  /* 0x0000000203027836 */ /* 0x000fca0000000000 */
[----:B------:R-:W-:-:S04]  /*15d0*/  ISETP.GE.AND P2, PT, R2, UR6, PT ;  /* 0x0000000602007c0c */ /* 0x000fc8000bf46270 */
[----:B------:R-:W-:-:S04]  /*15e0*/  ISETP.LT.OR P2, PT, R3, -0x1, P2 ;  /* 0xffffffff0300780c */ /* 0x000fc80001741670 */
[----:B------:R-:W-:-:S04]  /*15f0*/  ISETP.EQ.OR P2, PT, R10, RZ, P2 ;  /* 0x000000ff0a00720c */ /* 0x000fc80001742670 */
[----:B------:R-:W-:-:S04]  /*1600*/  ISETP.GE.OR P2, PT, R10, UR6, P2 ;  /* 0x000000060a007c0c */ /* 0x000fc80009746670 */
[----:B------:R-:W-:-:S04]  /*1610*/  ISETP.GT.U32.OR P2, PT, R0, 0x7, P2 ;  /* 0x000000070000780c */ /* 0x000fc80001744470 */
[----:B------:R-:W-:-:S13]  /*1620*/  ISETP.GT.U32.OR P2, PT, R5, 0x1f, P2 ;  /* 0x0000001f0500780c */ /* 0x000fda0001744470 */
[----:B------:R-:W-:Y:S05]  /*1630*/  @P2 BRA `(.L_x_15) ;  /* 0x0000000000802947 */ /* 0x000fea0003800000 */
[----:B------:R-:W-:Y:S01]  /*1640*/  LDS R20, [R17+-0x88] ;  /* 0xffff780011147984 */ /* 0x000fe20000000800 */
[----:B------:R-:W-:Y:S03]  /*1650*/  BSSY.RECONVERGENT B1, `(.L_x_16) ;  /* 0x000001d000017945 */ /* 0x000fe60003800200 */
[----:B------:R-:W0:Y:S04]  /*1660*/  LDS R21, [R17+-0x84] ;  /* 0xffff7c0011157984 */ /* 0x000e280000000800 */
[----:B------:R-:W1:Y:S04]  /*1670*/  LDS R23, [R17+-0x80] ;  /* 0xffff800011177984 */ /* 0x000e680000000800 */
[----:B------:R-:W2:Y:S04]  /*1680*/  LDS R25, [R17] ;  /* 0x0000000011197984 */ /* 0x000ea80000000800 */
[----:B------:R-:W4:Y:S04]  /*1690*/  LDS R27, [R17+0x4] ;  /* 0x00000400111b7984 */ /* 0x000f280000000800 */
[----:B------:R-:W5:Y:S04]  /*16a0*/  LDS R29, [R17+0x8] ;  /* 0x00000800111d7984 */ /* 0x000f680000000800 */
[----:B------:R-:W3:Y:S04]  /*16b0*/  LDS R19, [R17+0x88] ;  /* 0x0000880011137984 */ /* 0x000ee80000000800 */
        /* <DEDUP_REMOVED lines=18> */
[----:B------:R-:W-:Y:S02]  /*17e0*/  MOV R3, R22 ;  /* 0x0000001600037202 */ /* 0x000fe40000000f00 */
[----:B------:R-:W-:-:S07]  /*17f0*/  MOV R19, 0x1810 ;  /* 0x0000181000137802 */ /* 0x000fce0000000f00 */
[----:B------:R-:W-:Y:S05]  /*1800*/  CALL.REL.NOINC `($__internal_0_$__cuda_sm3x_div_rn_noftz_f32_slowpath) ;  /* 0x0000000000c47944 */ /* 0x000fea0003c00000 */
[----:B------:R-:W-:-:S07]  /*1810*/  IMAD.MOV.U32 R3, RZ, RZ, R20 ;  /* 0x000000ffff037224 */ /* 0x000fce00078e0014 */
.L_x_17:
[----:B------:R-:W-:Y:S05]  /*1820*/  BSYNC.RECONVERGENT B1 ;  /* 0x0000000000017941 */ /* 0x000fea0003800200 */
.L_x_16:
[----:B------:R0:W-:Y:S02]  /*1830*/  STG.E desc[UR8][R8.64+0x8], R3 ;  /* 0x0000080308007986 */ /* 0x0001e4000c101908 */
.L_x_15:
[----:B------:R-:W-:Y:S05]  /*1840*/  BSYNC.RECONVERGENT B0 ;  /* 0x0000000000007941 */ /* 0x000fea0003800200 */
.L_x_14:
[C---:B------:R-:W-:Y:S01]  /*1850*/  ISETP.EQ.OR P2, PT, R10.reuse, RZ, !P1 ;  /* 0x000000ff0a00720c */ /* 0x040fe20004f42670 */
[----:B------:R-:W-:Y:S03]  /*1860*/  BSSY.RECONVERGENT B0, `(.L_x_18) ;  /* 0x0000025000007945 */ /* 0x000fe60003800200 */
[----:B------:R-:W-:-:S04]  /*1870*/  ISETP.GE.OR P2, PT, R10, UR6, P2 ;  /* 0x000000060a007c0c */ /* 0x000fc80009746670 */
[----:B------:R-:W-:-:S04]  /*1880*/  ISETP.GT.U32.OR P2, PT, R0, 0x7, P2 ;  /* 0x000000070000780c */ /* 0x000fc80001744470 */
[----:B------:R-:W-:-:S13]  /*1890*/  ISETP.GT.U32.OR P2, PT, R5, 0x1f, P2 ;  /* 0x0000001f0500780c */ /* 0x000fda0001744470 */
[----:B------:R-:W-:Y:S05]  /*18a0*/  @P2 BRA `(.L_x_19) ;  /* 0x0000000000802947 */ /* 0x000fea0003800000 */
[----:B------:R-:W-:Y:S01]  /*18b0*/  LDS R20, [R17] ;  /* 0x0000000011147984 */ /* 0x000fe20000000800 */
[----:B------:R-:W-:Y:S03]  /*18c0*/  BSSY.RECONVERGENT B1, `(.L_x_20) ;  /* 0x000001d000017945 */ /* 0x000fe60003800200 */
[----:B------:R-:W1:Y:S04]  /*18d0*/  LDS R21, [R17+0x4] ;  /* 0x0000040011157984 */ /* 0x000e680000000800 */
[----:B------:R-:W2:Y:S04]  /*18e0*/  LDS R23, [R17+0x8] ;  /* 0x0000080011177984 */ /* 0x000ea80000000800 */
[----:B------:R-:W4:Y:S04]  /*18f0*/  LDS R25, [R17+0x88] ;  /* 0x0000880011197984 */ /* 0x000f280000000800 */
[----:B------:R-:W5:Y:S04]  /*1900*/  LDS R27, [R17+0x8c] ;  /* 0x00008c00111b7984 */ /* 0x000f680000000800 */
[----:B------:R-:W3:Y:S04]  /*1910*/  LDS R29, [R17+0x90] ;  /* 0x00009000111d7984 */ /* 0x000ee80000000800 */
[----:B0-----:R-:W0:Y:S04]  /*1920*/  LDS R3, [R17+0x110] ;  /* 0x0001100011037984 */ /* 0x001e280000000800 */
[----:B------:R-:W0:Y:S04]  /*1930*/  LDS R2, [R17+0x114] ;  /* 0x0001140011027984 */ /* 0x000e280000000800 */
[----:B------:R-:W0:Y:S01]  /*1940*/  LDS R19, [R17+0x118] ;  /* 0x0001180011137984 */ /* 0x000e220000000800 */
[----:B-1----:R-:W-:Y:S01]  /*1950*/  FADD R20, R20, R21 ;  /* 0x0000001514147221 */ /* 0x002fe20000000000 */
[----:B------:R-:W-:-:S03]  /*1960*/  IMAD.MOV.U32 R21, RZ, RZ, 0x3de38e39 ;  /* 0x3de38e39ff157424 */ /* 0x000fc600078e00ff */
[----:B--2---:R-:W-:-:S04]  /*1970*/  FADD R20, R20, R23 ;  /* 0x0000001714147221 */ /* 0x004fc80000000000 */
[----:B----4-:R-:W-:-:S04]  /*1980*/  FADD R20, R20, R25 ;  /* 0x0000001914147221 */ /* 0x010fc80000000000 */
[----:B-----5:R-:W-:-:S04]  /*1990*/  FADD R20, R20, R27 ;  /* 0x0000001b14147221 */ /* 0x020fc80000000000 */
[----:B---3--:R-:W-:-:S04]  /*19a0*/  FADD R20, R20, R29 ;  /* 0x0000001d14147221 */ /* 0x008fc80000000000 */
[----:B0-----:R-:W-:Y:S01]  /*19b0*/  FADD R3, R20, R3 ;  /* 0x0000000314037221 */ /* 0x001fe20000000000 */
        /* <DEDUP_REMOVED lines=13> */
.L_x_21:
[----:B------:R-:W-:Y:S05]  /*1a90*/  BSYNC.RECONVERGENT B1 ;  /* 0x0000000000017941 */ /* 0x000fea0003800200 */
.L_x_20:
[----:B------:R1:W-:Y:S02]  /*1aa0*/  STG.E desc[UR8][R8.64+0xc], R3 ;  /* 0x00000c0308007986 */ /* 0x0003e4000c101908 */
.L_x_19:
[----:B------:R-:W-:Y:S05]  /*1ab0*/  BSYNC.RECONVERGENT B0 ;  /* 0x0000000000007941 */ /* 0x000fea0003800200 */
.L_x_18:
[----:B------:R-:W-:Y:S01]  /*1ac0*/  VIADD R15, R15, UR12 ;  /* 0x0000000c0f0f7c36 */ /* 0x000fe20008000000 */
[----:B------:R-:W-:Y:S01]  /*1ad0*/  IADD3 R5, PT, PT, R5, 0x1, RZ ;  /* 0x0000000105057810 */ /* 0x000fe20007ffe0ff */
[----:B------:R-:W-:Y:S02]  /*1ae0*/  VIADD R13, R13, UR12 ;  /* 0x0000000c0d0d7c36 */ /* 0x000fe40008000000 */
[----:B------:R-:W-:Y:S01]  /*1af0*/  VIADD R10, R10, 0x1 ;  /* 0x000000010a0a7836 */ /* 0x000fe20000000000 */
[----:B------:R-:W-:Y:S06]  /*1b00*/  BRA.U UP0, `(.L_x_22) ;  /* 0xfffffff500407547 */ /* 0x000fec000b83ffff */
[----:B------:R-:W-:Y:S05]  /*1b10*/  EXIT ;  /* 0x000000000000794d */ /* 0x000fea0003800000 */
        .weak           $__internal_0_$__cuda_sm3x_div_rn_noftz_f32_slowpath
        .type           $__internal_0_$__cuda_sm3x_div_rn_noftz_f32_slowpath,@function
        .size           $__internal_0_$__cuda_sm3x_div_rn_noftz_f32_slowpath,(.L_x_85 - $__internal_0_$__cuda_sm3x_div_rn_noftz_f32_slowpath)
$__internal_0_$__cuda_sm3x_div_rn_noftz_f32_slowpath:
[----:B------:R-:W-:Y:S01]  /*1b20*/  SHF.R.U32.HI R20, RZ, 0x17, R18 ;  /* 0x00000017ff147819 */ /* 0x000fe20000011612 */
[----:B------:R-:W-:Y:S01]  /*1b30*/  BSSY.RECONVERGENT B2, `(.L_x_23) ;  /* 0x0000065000027945 */ /* 0x000fe20003800200 */
[--C-:B------:R-:W-:Y:S01]  /*1b40*/  SHF.R.U32.HI R24, RZ, 0x17, R3.reuse ;  /* 0x00000017ff187819 */ /* 0x100fe20000011603 */
[----:B------:R-:W-:Y:S01]  /*1b50*/  HFMA2 R23, -RZ, RZ, 2.53125, 0 ;  /* 0x41100000ff177431 */ /* 0x000fe200000001ff */
[----:B------:R-:W-:Y:S01]  /*1b60*/  LOP3.LUT R20, R20, 0xff, RZ, 0xc0, !PT ;  /* 0x000000ff14147812 */ /* 0x000fe200078ec0ff */
[----:B------:R-:W-:Y:S01]  /*1b70*/  IMAD.MOV.U32 R22, RZ, RZ, R3 ;  /* 0x000000ffff167224 */ /* 0x000fe200078e0003 */
[----:B------:R-:W-:-:S03]  /*1b80*/  LOP3.LUT R24, R24, 0xff, RZ, 0xc0, !PT ;  /* 0x000000ff18187812 */ /* 0x000fc600078ec0ff */
[----:B------:R-:W-:Y:S02]  /*1b90*/  VIADD R25, R20, 0xffffffff ;  /* 0xffffffff14197836 */ /* 0x000fe40000000000 */
[----:B------:R-:W-:-:S03]  /*1ba0*/  VIADD R26, R24, 0xffffffff ;  /* 0xffffffff181a7836 */ /* 0x000fc60000000000 */
[----:B------:R-:W-:-:S04]  /*1bb0*/  ISETP.GT.U32.AND P2, PT, R25, 0xfd, PT ;  /* 0x000000fd1900780c */ /* 0x000fc80003f44070 */
[----:B------:R-:W-:-:S13]  /*1bc0*/  ISETP.GT.U32.OR P2, PT, R26, 0xfd, P2 ;  /* 0x000000fd1a00780c */ /* 0x000fda0001744470 */
[----:B------:R-:W-:Y:S01]  /*1bd0*/  @!P2 IMAD.MOV.U32 R21, RZ, RZ, RZ ;  /* 0x000000ffff15a224 */ /* 0x000fe200078e00ff */
[----:B------:R-:W-:Y:S06]  /*1be0*/  @!P2 BRA `(.L_x_24) ;  /* 0x000000000060a947 */ /* 0x000fec0003800000 */
[----:B------:R-:W-:Y:S01]  /*1bf0*/  IMAD.MOV.U32 R2, RZ, RZ, 0x41100000 ;  /* 0x41100000ff027424 */ /* 0x000fe200078e00ff */
[----:B------:R-:W-:-:S04]  /*1c00*/  FSETP.GTU.FTZ.AND P2, PT, |R3|, +INF , PT ;  /* 0x7f8000000300780b */ /* 0x000fc80003f5c200 */
[----:B------:R-:W-:-:S04]  /*1c10*/  FSETP.GTU.FTZ.AND P3, PT, |R2|, +INF , PT ;  /* 0x7f8000000200780b */ /* 0x000fc80003f7c200 */
[----:B------:R-:W-:-:S13]  /*1c20*/  PLOP3.LUT P2, PT, P2, P3, PT, 0xf8, 0x8f ;  /* 0x00000000008f781c */ /* 0x000fda0001747f70 */
[----:B------:R-:W-:Y:S05]  /*1c30*/  @P2 BRA `(.L_x_25) ;  /* 0x00000004004c2947 */ /* 0x000fea0003800000 */
[----:B------:R-:W-:-:S13]  /*1c40*/  LOP3.LUT P2, RZ, R23, 0x7fffffff, R22, 0xc8, !PT ;  /* 0x7fffffff17ff7812 */ /* 0x000fda000784c816 */
[----:B------:R-:W-:Y:S05]  /*1c50*/  @!P2 BRA `(.L_x_26) ;  /* 0x00000004003ca947 */ /* 0x000fea0003800000 */
[C---:B------:R-:W-:Y:S02]  /*1c60*/  FSETP.NEU.FTZ.AND P4, PT, |R3|.reuse, +INF , PT ;  /* 0x7f8000000300780b */ /* 0x040fe40003f9d200 */
[----:B------:R-:W-:Y:S02]  /*1c70*/  FSETP.NEU.FTZ.AND P3, PT, |R2|, +INF , PT ;  /* 0x7f8000000200780b */ /* 0x000fe40003f7d200 */
[----:B------:R-:W-:-:S11]  /*1c80*/  FSETP.NEU.FTZ.AND P2, PT, |R3|, +INF , PT ;  /* 0x7f8000000300780b */ /* 0x000fd60003f5d200 */
[----:B------:R-:W-:Y:S05]  /*1c90*/  @!P3 BRA !P4, `(.L_x_26) ;  /* 0x00000004002cb947 */ /* 0x000fea0006000000 */
[----:B------:R-:W-:-:S04]  /*1ca0*/  LOP3.LUT P4, RZ, R22, 0x7fffffff, RZ, 0xc0, !PT ;  /* 0x7fffffff16ff7812 */ /* 0x000fc8000788c0ff */
[----:B------:R-:W-:-:S13]  /*1cb0*/  PLOP3.LUT P3, PT, P3, P4, PT, 0x2f, 0xf2 ;  /* 0x0000000000f2781c */ /* 0x000fda0001f68577 */
[----:B------:R-:W-:Y:S05]  /*1cc0*/  @P3 BRA `(.L_x_27) ;  /* 0x0000000400183947 */ /* 0x000fea0003800000 */
[----:B------:R-:W-:-:S04]  /*1cd0*/  LOP3.LUT P3, RZ, R23, 0x7fffffff, RZ, 0xc0, !PT ;  /* 0x7fffffff17ff7812 */ /* 0x000fc8000786c0ff */
[----:B------:R-:W-:-:S13]  /*1ce0*/  PLOP3.LUT P2, PT, P2, P3, PT, 0x2f, 0xf2 ;  /* 0x0000000000f2781c */ /* 0x000fda0001746577 */
[----:B------:R-:W-:Y:S05]  /*1cf0*/  @P2 BRA `(.L_x_28) ;  /* 0x0000000400002947 */ /* 0x000fea0003800000 */
[----:B------:R-:W-:Y:S02]  /*1d00*/  ISETP.GE.AND P2, PT, R26, RZ, PT ;  /* 0x000000ff1a00720c */ /* 0x000fe40003f46270 */
[----:B------:R-:W-:-:S11]  /*1d10*/  ISETP.GE.AND P3, PT, R25, RZ, PT ;  /* 0x000000ff1900720c */ /* 0x000fd60003f66270 */
[----:B------:R-:W-:Y:S01]  /*1d20*/  @P2 IMAD.MOV.U32 R21, RZ, RZ, RZ ;  /* 0x000000ffff152224 */ /* 0x000fe200078e00ff */
[----:B------:R-:W-:Y:S01]  /*1d30*/  @!P2 MOV R21, 0xffffffc0 ;  /* 0xffffffc00015a802 */ /* 0x000fe20000000f00 */
[----:B------:R-:W-:Y:S01]  /*1d40*/  @!P2 FFMA R22, R3, 1.84467440737095516160e+19, RZ ;  /* 0x5f8000000316a823 */ /* 0x000fe200000000ff */
[----:B------:R-:W-:-:S03]  /*1d50*/  @!P3 FFMA R23, R2, 1.84467440737095516160e+19, RZ ;  /* 0x5f8000000217b823 */ /* 0x000fc600000000ff */
[----:B------:R-:W-:-:S07]  /*1d60*/  @!P3 VIADD R21, R21, 0x40 ;  /* 0x000000401515b836 */ /* 0x000fce0000000000 */
.L_x_24:
[----:B------:R-:W-:Y:S01]  /*1d70*/  LEA R2, R20, 0xc0800000, 0x17 ;  /* 0xc080000014027811 */ /* 0x000fe200078eb8ff */
[----:B------:R-:W-:Y:S01]  /*1d80*/  VIADD R3, R24, 0xffffff81 ;  /* 0xffffff8118037836 */ /* 0x000fe20000000000 */
[----:B------:R-:W-:Y:S03]  /*1d90*/  BSSY.RECONVERGENT B3, `(.L_x_29) ;  /* 0x0000035000037945 */ /* 0x000fe60003800200 */
[----:B------:R-:W-:Y:S01]  /*1da0*/  IMAD.IADD R26, R23, 0x1, -R2 ;  /* 0x00000001171a7824 */ /* 0x000fe200078e0a02 */
[C---:B------:R-:W-:Y:S01]  /*1db0*/  IADD3 R20, PT, PT, R3.reuse, 0x7f, -R20 ;  /* 0x0000007f03147810 */ /* 0x040fe20007ffe814 */
[----:B------:R-:W-:Y:S02]  /*1dc0*/  IMAD R2, R3, -0x800000, R22 ;  /* 0xff80000003027824 */ /* 0x000fe400078e0216 */
[----:B------:R-:W0:Y:S01]  /*1dd0*/  MUFU.RCP R28, R26 ;  /* 0x0000001a001c7308 */ /* 0x000e220000001000 */
[----:B------:R-:W-:Y:S01]  /*1de0*/  FADD.FTZ R23, -R26, -RZ ;  /* 0x800000ff1a177221 */ /* 0x000fe20000010100 */
[----:B------:R-:W-:-:S03]  /*1df0*/  IADD3 R20, PT, PT, R20, R21, RZ ;  /* 0x0000001514147210 */ /* 0x000fc60007ffe0ff */
[----:B0-----:R-:W-:-:S04]  /*1e00*/  FFMA R25, R28, R23, 1 ;  /* 0x3f8000001c197423 */ /* 0x001fc80000000017 */
[----:B------:R-:W-:-:S04]  /*1e10*/  FFMA R25, R28, R25, R28 ;  /* 0x000000191c197223 */ /* 0x000fc8000000001c */
[----:B------:R-:W-:-:S04]  /*1e20*/  FFMA R22, R2, R25, RZ ;  /* 0x0000001902167223 */ /* 0x000fc800000000ff */
[----:B------:R-:W-:-:S04]  /*1e30*/  FFMA R24, R23, R22, R2 ;  /* 0x0000001617187223 */ /* 0x000fc80000000002 */
[----:B------:R-:W-:-:S04]  /*1e40*/  FFMA R22, R25, R24, R22 ;  /* 0x0000001819167223 */ /* 0x000fc80000000016 */
[----:B------:R-:W-:-:S04]  /*1e50*/  FFMA R23, R23, R22, R2 ;  /* 0x0000001617177223 */ /* 0x000fc80000000002 */
[----:B------:R-:W-:-:S05]  /*1e60*/  FFMA R2, R25, R23, R22 ;  /* 0x0000001719027223 */ /* 0x000fca0000000016 */
[----:B------:R-:W-:-:S04]  /*1e70*/  SHF.R.U32.HI R3, RZ, 0x17, R2 ;  /* 0x00000017ff037819 */ /* 0x000fc80000011602 */
[----:B------:R-:W-:-:S05]  /*1e80*/  LOP3.LUT R3, R3, 0xff, RZ, 0xc0, !PT ;  /* 0x000000ff03037812 */ /* 0x000fca00078ec0ff */
[----:B------:R-:W-:-:S04]  /*1e90*/  IMAD.IADD R3, R3, 0x1, R20 ;  /* 0x0000000103037824 */ /* 0x000fc800078e0214 */
[----:B------:R-:W-:-:S05]  /*1ea0*/  VIADD R21, R3, 0xffffffff ;  /* 0xffffffff03157836 */ /* 0x000fca0000000000 */
[----:B------:R-:W-:-:S13]  /*1eb0*/  ISETP.GE.U32.AND P2, PT, R21, 0xfe, PT ;  /* 0x000000fe1500780c */ /* 0x000fda0003f46070 */
[----:B------:R-:W-:Y:S05]  /*1ec0*/  @!P2 BRA `(.L_x_30) ;  /* 0x000000000080a947 */ /* 0x000fea0003800000 */
[----:B------:R-:W-:-:S13]  /*1ed0*/  ISETP.GT.AND P2, PT, R3, 0xfe, PT ;  /* 0x000000fe0300780c */ /* 0x000fda0003f44270 */
[----:B------:R-:W-:Y:S05]  /*1ee0*/  @P2 BRA `(.L_x_31) ;  /* 0x00000000006c2947 */ /* 0x000fea0003800000 */
[----:B------:R-:W-:-:S13]  /*1ef0*/  ISETP.GE.AND P2, PT, R3, 0x1, PT ;  /* 0x000000010300780c */ /* 0x000fda0003f46270 */
[----:B------:R-:W-:Y:S05]  /*1f00*/  @P2 BRA `(.L_x_32) ;  /* 0x0000000000742947 */ /* 0x000fea0003800000 */
[----:B------:R-:W-:Y:S02]  /*1f10*/  ISETP.GE.AND P2, PT, R3, -0x18, PT ;  /* 0xffffffe80300780c */ /* 0x000fe40003f46270 */
[----:B------:R-:W-:-:S11]  /*1f20*/  LOP3.LUT R2, R2, 0x80000000, RZ, 0xc0, !PT ;  /* 0x8000000002027812 */ /* 0x000fd600078ec0ff */
[----:B------:R-:W-:Y:S05]  /*1f30*/  @!P2 BRA `(.L_x_32) ;  /* 0x000000000068a947 */ /* 0x000fea0003800000 */
[-CC-:B------:R-:W-:Y:S01]  /*1f40*/  FFMA.RZ R20, R25, R23.reuse, R22.reuse ;  /* 0x0000001719147223 */ /* 0x180fe2000000c016 */
[C---:B------:R-:W-:Y:S02]  /*1f50*/  ISETP.NE.AND P4, PT, R3.reuse, RZ, PT ;  /* 0x000000ff0300720c */ /* 0x040fe40003f85270 */
[----:B------:R-:W-:Y:S02]  /*1f60*/  ISETP.NE.AND P3, PT, R3, RZ, PT ;  /* 0x000000ff0300720c */ /* 0x000fe40003f65270 */
[----:B------:R-:W-:Y:S01]  /*1f70*/  LOP3.LUT R21, R20, 0x7fffff, RZ, 0xc0, !PT ;  /* 0x007fffff14157812 */ /* 0x000fe200078ec0ff */
[CCC-:B------:R-:W-:Y:S01]  /*1f80*/  FFMA.RP R20, R25.reuse, R23.reuse, R22.reuse ;  /* 0x0000001719147223 */ /* 0x1c0fe20000008016 */
[----:B------:R-:W-:Y:S01]  /*1f90*/  FFMA.RM R23, R25, R23, R22 ;  /* 0x0000001719177223 */ /* 0x000fe20000004016 */
[----:B------:R-:W-:Y:S01]  /*1fa0*/  VIADD R22, R3, 0x20 ;  /* 0x0000002003167836 */ /* 0x000fe20000000000 */
[----:B------:R-:W-:Y:S02]  /*1fb0*/  LOP3.LUT R21, R21, 0x800000, RZ, 0xfc, !PT ;  /* 0x0080000015157812 */ /* 0x000fe400078efcff */
[----:B------:R-:W-:-:S02]  /*1fc0*/  IADD3 R3, PT, PT, -R3, RZ, RZ ;  /* 0x000000ff03037210 */ /* 0x000fc40007ffe1ff */
[----:B------:R-:W-:Y:S02]  /*1fd0*/  SHF.L.U32 R22, R21, R22, RZ ;  /* 0x0000001615167219 */ /* 0x000fe400000006ff */
[----:B------:R-:W-:Y:S02]  /*1fe0*/  FSETP.NEU.FTZ.AND P2, PT, R20, R23, PT ;  /* 0x000000171400720b */ /* 0x000fe40003f5d000 */
[----:B------:R-:W-:Y:S02]  /*1ff0*/  SEL R20, R3, RZ, P4 ;  /* 0x000000ff03147207 */ /* 0x000fe40002000000 */
[----:B------:R-:W-:Y:S02]  /*2000*/  ISETP.NE.AND P3, PT, R22, RZ, P3 ;  /* 0x000000ff1600720c */ /* 0x000fe40001f65270 */
[----:B------:R-:W-:Y:S02]  /*2010*/  SHF.R.U32.HI R20, RZ, R20, R21 ;  /* 0x00000014ff147219 */ /* 0x000fe40000011615 */
[----:B------:R-:W-:-:S02]  /*2020*/  PLOP3.LUT P2, PT, P2, P3, PT, 0xf8, 0x8f ;  /* 0x00000000008f781c */ /* 0x000fc40001747f70 */
[----:B------:R-:W-:Y:S02]  /*2030*/  SHF.R.U32.HI R22, RZ, 0x1, R20 ;  /* 0x00000001ff167819 */ /* 0x000fe40000011614 */
[----:B------:R-:W-:-:S04]  /*2040*/  SEL R3, RZ, 0x1, !P2 ;  /* 0x00000001ff037807 */ /* 0x000fc80005000000 */
[----:B------:R-:W-:-:S04]  /*2050*/  LOP3.LUT R3, R3, 0x1, R22, 0xf8, !PT ;  /* 0x0000000103037812 */ /* 0x000fc800078ef816 */
[----:B------:R-:W-:-:S05]  /*2060*/  LOP3.LUT R3, R3, R20, RZ, 0xc0, !PT ;  /* 0x0000001403037212 */ /* 0x000fca00078ec0ff */
[----:B------:R-:W-:-:S05]  /*2070*/  IMAD.IADD R3, R22, 0x1, R3 ;  /* 0x0000000116037824 */ /* 0x000fca00078e0203 */
[----:B------:R-:W-:Y:S01]  /*2080*/  LOP3.LUT R2, R3, R2, RZ, 0xfc, !PT ;  /* 0x0000000203027212 */ /* 0x000fe200078efcff */
[----:B------:R-:W-:Y:S06]  /*2090*/  BRA `(.L_x_32) ;  /* 0x0000000000107947 */ /* 0x000fec0003800000 */
.L_x_31:
[----:B------:R-:W-:-:S04]  /*20a0*/  LOP3.LUT R2, R2, 0x80000000, RZ, 0xc0, !PT ;  /* 0x8000000002027812 */ /* 0x000fc800078ec0ff */
[----:B------:R-:W-:Y:S01]  /*20b0*/  LOP3.LUT R2, R2, 0x7f800000, RZ, 0xfc, !PT ;  /* 0x7f80000002027812 */ /* 0x000fe200078efcff */
[----:B------:R-:W-:Y:S06]  /*20c0*/  BRA `(.L_x_32) ;  /* 0x0000000000047947 */ /* 0x000fec0003800000 */
.L_x_30:
[----:B------:R-:W-:-:S07]  /*20d0*/  IMAD R2, R20, 0x800000, R2 ;  /* 0x0080000014027824 */ /* 0x000fce00078e0202 */
.L_x_32:
[----:B------:R-:W-:Y:S05]  /*20e0*/  BSYNC.RECONVERGENT B3 ;  /* 0x0000000000037941 */ /* 0x000fea0003800200 */
.L_x_29:
[----:B------:R-:W-:Y:S05]  /*20f0*/  BRA `(.L_x_33) ;  /* 0x0000000000207947 */ /* 0x000fea0003800000 */
.L_x_28:
[----:B------:R-:W-:-:S04]  /*2100*/  LOP3.LUT R2, R23, 0x80000000, R22, 0x48, !PT ;  /* 0x8000000017027812 */ /* 0x000fc800078e4816 */
[----:B------:R-:W-:Y:S01]  /*2110*/  LOP3.LUT R2, R2, 0x7f800000, RZ, 0xfc, !PT ;  /* 0x7f80000002027812 */ /* 0x000fe200078efcff */
[----:B------:R-:W-:Y:S06]  /*2120*/  BRA `(.L_x_33) ;  /* 0x0000000000147947 */ /* 0x000fec0003800000 */
.L_x_27:
[----:B------:R-:W-:Y:S01]  /*2130*/  LOP3.LUT R2, R23, 0x80000000, R22, 0x48, !PT ;  /* 0x8000000017027812 */ /* 0x000fe200078e4816 */
[----:B------:R-:W-:Y:S06]  /*2140*/  BRA `(.L_x_33) ;  /* 0x00000000000c7947 */ /* 0x000fec0003800000 */
.L_x_26:
[----:B------:R-:W0:Y:S01]  /*2150*/  MUFU.RSQ R2, -QNAN ;  /* 0xffc0000000027908 */ /* 0x000e220000001400 */
[----:B------:R-:W-:Y:S05]  /*2160*/  BRA `(.L_x_33) ;  /* 0x0000000000047947 */ /* 0x000fea0003800000 */
.L_x_25:
[----:B------:R-:W-:-:S07]  /*2170*/  FADD.FTZ R2, R3, R2 ;  /* 0x0000000203027221 */ /* 0x000fce0000010000 */
.L_x_33:
[----:B------:R-:W-:Y:S05]  /*2180*/  BSYNC.RECONVERGENT B2 ;  /* 0x0000000000027941 */ /* 0x000fea0003800200 */
.L_x_23:
[----:B0-----:R-:W-:Y:S01]  /*2190*/  IMAD.MOV.U32 R20, RZ, RZ, R2 ;  /* 0x000000ffff147224 */ /* 0x001fe200078e0002 */
[----:B------:R-:W-:Y:S01]  /*21a0*/  MOV R2, R19 ;  /* 0x0000001300027202 */ /* 0x000fe20000000f00 */
[----:B------:R-:W-:-:S04]  /*21b0*/  IMAD.MOV.U32 R3, RZ, RZ, 0x0 ;  /* 0x00000000ff037424 */ /* 0x000fc800078e00ff */
[----:B------:R-:W-:Y:S05]  /*21c0*/  RET.REL.NODEC R2 `(_Z10avgKernel5PfS_i) ;  /* 0xffffffdc028c7950 */ /* 0x000fea0003c3ffff */
.L_x_34:
[----:B------:R-:W-:-:S00]  /*21d0*/  BRA `(.L_x_34) ;  /* 0xfffffffc00fc7947 */ /* 0x000fc0000383ffff */
[----:B------:R-:W-:-:S00]  /*21e0*/  NOP ;  /* 0x0000000000007918 */ /* 0x000fc00000000000 */
        /* <DEDUP_REMOVED lines=9> */
.L_x_85:


//--------------------- .text._Z10avgKernel4PfS_i --------------------------
	.section	.text._Z10avgKernel4PfS_i,"ax",@progbits
	.align	128
        .global         _Z10avgKernel4PfS_i
        .type           _Z10avgKernel4PfS_i,@function
        .size           _Z10avgKernel4PfS_i,(.L_x_86 - _Z10avgKernel4PfS_i)
        .other          _Z10avgKernel4PfS_i,@"STO_CUDA_ENTRY STV_DEFAULT"
_Z10avgKernel4PfS_i:
.text._Z10avgKernel4PfS_i:
[----:B------:R-:W-:Y:S01]  /*0000*/  LDC R1, c[0x0][0x37c] ;  /* 0x0000df00ff017b82 */ /* 0x000fe20000000800 */
[----:B------:R-:W0:Y:S01]  /*0010*/  S2R R6, SR_TID.Y ;  /* 0x0000000000067919 */ /* 0x000e220000002200 */
[----:B------:R-:W1:Y:S01]  /*0020*/  LDCU UR8, c[0x0][0x390] ;  /* 0x00007200ff0877ac */ /* 0x000e620008000800 */
[----:B------:R-:W2:Y:S01]  /*0030*/  S2R R2, SR_CTAID.X ;  /* 0x0000000000027919 */ /* 0x000ea20000002500 */
[----:B------:R-:W3:Y:S01]  /*0040*/  LDCU.64 UR6, c[0x0][0x358] ;  /* 0x00006b00ff0677ac */ /* 0x000ee20008000a00 */
[----:B------:R-:W2:Y:S01]  /*0050*/  S2R R9, SR_TID.X ;  /* 0x0000000000097919 */ /* 0x000ea20000002100 */
[----:B------:R-:W0:Y:S01]  /*0060*/  S2R R3, SR_CTAID.Y ;  /* 0x0000000000037919 */ /* 0x000e220000002600 */
[----:B--2---:R-:W-:Y:S02]  /*0070*/  IMAD R2, R2, 0x1e, R9 ;  /* 0x0000001e02027824 */ /* 0x004fe400078e0209 */
[----:B0-----:R-:W-:-:S05]  /*0080*/  IMAD R3, R3, 0x1e, R6 ;  /* 0x0000001e03037824 */ /* 0x001fca00078e0206 */
[----:B------:R-:W-:-:S04]  /*0090*/  VIMNMX R8, PT, PT, R2, R3, !PT ;  /* 0x0000000302087248 */ /* 0x000fc80007fe0100 */
[----:B-1----:R-:W-:-:S13]  /*00a0*/  ISETP.GE.AND P1, PT, R8, UR8, PT ;  /* 0x0000000808007c0c */ /* 0x002fda000bf26270 */
[----:B------:R-:W0:Y:S01]  /*00b0*/  @!P1 LDC.64 R4, c[0x0][0x380] ;  /* 0x0000e000ff049b82 */ /* 0x000e220000000a00 */
[----:B------:R-:W-:-:S04]  /*00c0*/  @!P1 IMAD R7, R3, UR8, R2 ;  /* 0x0000000803079c24 */ /* 0x000fc8000f8e0202 */
[----:B0-----:R-:W-:-:S06]  /*00d0*/  @!P1 IMAD.WIDE R4, R7, 0x4, R4 ;  /* 0x0000000407049825 */ /* 0x001fcc00078e0204 */
[----:B---3--:R-:W2:Y:S01]  /*00e0*/  @!P1 LDG.E R5, desc[UR6][R4.64] ;  /* 0x0000000604059981 */ /* 0x008ea2000c1e1900 */
[----:B------:R-:W0:Y:S01]  /*00f0*/  S2UR UR5, SR_CgaCtaId ;  /* 0x00000000000579c3 */ /* 0x000e220000008800 */
[----:B------:R-:W-:Y:S01]  /*0100*/  UMOV UR4, 0x400 ;  /* 0x0000040000047882 */ /* 0x000fe20000000000 */
[----:B------:R-:W-:Y:S01]  /*0110*/  VIADD R0, R9, 0xffffffff ;  /* 0xffffffff09007836 */ /* 0x000fe20000000000 */
[----:B------:R-:W-:-:S04]  /*0120*/  ISETP.GT.U32.AND P0, PT, R6, 0x1e, PT ;  /* 0x0000001e0600780c */ /* 0x000fc80003f04070 */
[----:B------:R-:W-:-:S04]  /*0130*/  ISETP.GT.U32.OR P0, PT, R0, 0x1d, P0 ;  /* 0x0000001d0000780c */ /* 0x000fc80000704470 */
[----:B------:R-:W-:Y:S01]  /*0140*/  ISETP.EQ.OR P0, PT, R6, RZ, P0 ;  /* 0x000000ff0600720c */ /* 0x000fe20000702670 */
[----:B0-----:R-:W-:-:S06]  /*0150*/  ULEA UR4, UR5, UR4, 0x18 ;  /* 0x0000000405047291 */ /* 0x001fcc000f8ec0ff */
[----:B------:R-:W-:-:S05]  /*0160*/  LEA R0, R9, UR4, 0x7 ;  /* 0x0000000409007c11 */ /* 0x000fca000f8e38ff */
[----:B------:R-:W-:-:S05]  /*0170*/  IMAD R0, R6, 0x4, R0 ;  /* 0x0000000406007824 */ /* 0x000fca00078e0200 */
[----:B--2---:R0:W-:Y:S04]  /*0180*/  @!P1 STS [R0], R5 ;  /* 0x0000000500009388 */ /* 0x0041e80000000800 */
[----:B------:R0:W-:Y:S01]  /*0190*/  @P1 STS [R0], RZ ;  /* 0x000000ff00001388 */ /* 0x0001e20000000800 */
[----:B------:R-:W-:Y:S06]  /*01a0*/  BAR.SYNC.DEFER_BLOCKING 0x0 ;  /* 0x0000000000007b1d */ /* 0x000fec0000010000 */
[----:B------:R-:W-:Y:S05]  /*01b0*/  @P0 EXIT ;  /* 0x000000000000094d */ /* 0x000fea0003800000 */
[----:B------:R-:W-:Y:S01]  /*01c0*/  UIADD3 UR4, UPT, UPT, UR8, -0x1, URZ ;  /* 0xffffffff08047890 */ /* 0x000fe2000fffe0ff */
[----:B------:R-:W-:-:S05]  /*01d0*/  ISETP.GE.AND P0, PT, R2, 0x1, PT ;  /* 0x000000010200780c */ /* 0x000fca0003f06270 */
[----:B------:R-:W-:-:S13]  /*01e0*/  ISETP.GE.OR P0, PT, R8, UR4, !P0 ;  /* 0x0000000408007c0c */ /* 0x000fda000c706670 */
[----:B------:R-:W-:Y:S05]  /*01f0*/  @P0 EXIT ;  /* 0x000000000000094d */ /* 0x000fea0003800000 */
[----:B------:R-:W-:Y:S01]  /*0200*/  LDS R4, [R0+-0x84] ;  /* 0xffff7c0000047984 */ /* 0x000fe20000000800 */
[----:B------:R-:W-:Y:S01]  /*0210*/  IMAD.MOV.U32 R6, RZ, RZ, 0x3de38e39 ;  /* 0x3de38e39ff067424 */ /* 0x000fe200078e00ff */
[----:B------:R-:W-:Y:S02]  /*0220*/  BSSY.RECONVERGENT B1, `(.L_x_35) ;  /* 0x000001c000017945 */ /* 0x000fe40003800200 */
[----:B0-----:R-:W0:Y:S04]  /*0230*/  LDS R5, [R0+-0x80] ;  /* 0xffff800000057984 */ /* 0x001e280000000800 */
[----:B------:R-:W1:Y:S04]  /*0240*/  LDS R7, [R0+-0x7c] ;  /* 0xffff840000077984 */ /* 0x000e680000000800 */
[----:B------:R-:W2:Y:S04]  /*0250*/  LDS R9, [R0+-0x4] ;  /* 0xfffffc0000097984 */ /* 0x000ea80000000800 */
[----:B------:R-:W3:Y:S04]  /*0260*/  LDS R11, [R0] ;  /* 0x00000000000b7984 */ /* 0x000ee80000000800 */
[----:B------:R-:W4:Y:S04]  /*0270*/  LDS R13, [R0+0x4] ;  /* 0x00000400000d7984 */ /* 0x000f280000000800 */
[----:B------:R-:W5:Y:S04]  /*0280*/  LDS R15, [R0+0x7c] ;  /* 0x00007c00000f7984 */ /* 0x000f680000000800 */
[----:B------:R-:W5:Y:S04]  /*0290*/  LDS R17, [R0+0x80] ;  /* 0x0000800000117984 */ /* 0x000f680000000800 */
[----:B------:R-:W5:Y:S01]  /*02a0*/  LDS R19, [R0+0x84] ;  /* 0x0000840000137984 */ /* 0x000f620000000800 */
[----:B0-----:R-:W-:Y:S01]  /*02b0*/  FADD R4, R4, R5 ;  /* 0x0000000504047221 */ /* 0x001fe20000000000 */
[----:B------:R-:W-:-:S03]  /*02c0*/  IMAD.MOV.U32 R5, RZ, RZ, 0x41100000 ;  /* 0x41100000ff057424 */ /* 0x000fc600078e00ff */
[----:B-1----:R-:W-:Y:S01]  /*02d0*/  FADD R4, R4, R7 ;  /* 0x0000000704047221 */ /* 0x002fe20000000000 */
[----:B------:R-:W-:-:S03]  /*02e0*/  FFMA R5, R6, -R5, 1 ;  /* 0x3f80000006057423 */ /* 0x000fc60000000805 */
[----:B--2---:R-:W-:Y:S01]  /*02f0*/  FADD R4, R4, R9 ;  /* 0x0000000904047221 */ /* 0x004fe20000000000 */
[----:B------:R-:W-:-:S03]  /*0300*/  FFMA R5, R5, R6, 0.11111111193895339966 ;  /* 0x3de38e3905057423 */ /* 0x000fc60000000006 */
[----:B---3--:R-:W-:-:S04]  /*0310*/  FADD R4, R4, R11 ;  /* 0x0000000b04047221 */ /* 0x008fc80000000000 */
[----:B----4-:R-:W-:-:S04]  /*0320*/  FADD R4, R4, R13 ;  /* 0x0000000d04047221 */ /* 0x010fc80000000000 */
[----:B-----5:R-:W-:-:S04]  /*0330*/  FADD R4, R4, R15 ;  /* 0x0000000f04047221 */ /* 0x020fc80000000000 */
[----:B------:R-:W-:-:S04]  /*0340*/  FADD R4, R4, R17 ;  /* 0x0000001104047221 */ /* 0x000fc80000000000 */
[----:B------:R-:W-:-:S04]  /*0350*/  FADD R0, R4, R19 ;  /* 0x0000001304007221 */ /* 0x000fc80000000000 */
[----:B------:R-:W0:Y:S01]  /*0360*/  FCHK P0, R0, 9 ;  /* 0x4110000000007902 */ /* 0x000e220000000000 */
[----:B------:R-:W-:-:S04]  /*0370*/  FFMA R4, R0, R5, RZ ;  /* 0x0000000500047223 */ /* 0x000fc800000000ff */
[----:B------:R-:W-:-:S04]  /*0380*/  FFMA R6, R4, -9, R0 ;  /* 0xc110000004067823 */ /* 0x000fc80000000000 */
[----:B------:R-:W-:Y:S01]  /*0390*/  FFMA R7, R5, R6, R4 ;  /* 0x0000000605077223 */ /* 0x000fe20000000004 */
[----:B0-----:R-:W-:Y:S06]  /*03a0*/  @!P0 BRA `(.L_x_36) ;  /* 0x00000000000c8947 */ /* 0x001fec0003800000 */
[----:B------:R-:W-:-:S07]  /*03b0*/  MOV R4, 0x3d0 ;  /* 0x000003d000047802 */ /* 0x000fce0000000f00 */
[----:B------:R-:W-:Y:S05]  /*03c0*/  CALL.REL.NOINC `($__internal_1_$__cuda_sm3x_div_rn_noftz_f32_slowpath) ;  /* 0x0000000000207944 */ /* 0x000fea0003c00000 */
[----:B------:R-:W-:-:S07]  /*03d0*/  MOV R7, R6 ;  /* 0x0000000600077202 */ /* 0x000fce0000000f00 */
.L_x_36:
[----:B------:R-:W-:Y:S05]  /*03e0*/  BSYNC.RECONVERGENT B1 ;  /* 0x0000000000017941 */ /* 0x000fea0003800200 */
.L_x_35:
[----:B------:R-:W0:Y:S01]  /*03f0*/  LDC.64 R4, c[0x0][0x388] ;  /* 0x0000e200ff047b82 */ /* 0x000e220000000a00 */
[----:B------:R-:W1:Y:S02]  /*0400*/  LDCU UR4, c[0x0][0x390] ;  /* 0x00007200ff0477ac */ /* 0x000e640008000800 */
[----:B-1----:R-:W-:-:S04]  /*0410*/  IMAD R3, R3, UR4, R2 ;  /* 0x0000000403037c24 */ /* 0x002fc8000f8e0202 */
[----:B0-----:R-:W-:-:S05]  /*0420*/  IMAD.WIDE R2, R3, 0x4, R4 ;  /* 0x0000000403027825 */ /* 0x001fca00078e0204 */
[----:B------:R-:W-:Y:S01]  /*0430*/  STG.E desc[UR6][R2.64], R7 ;  /* 0x0000000702007986 */ /* 0x000fe2000c101906 */
[----:B------:R-:W-:Y:S05]  /*0440*/  EXIT ;  /* 0x000000000000794d */ /* 0x000fea0003800000 */
        .weak           $__internal_1_$__cuda_sm3x_div_rn_noftz_f32_slowpath
        .type           $__internal_1_$__cuda_sm3x_div_rn_noftz_f32_slowpath,@function
        .size           $__internal_1_$__cuda_sm3x_div_rn_noftz_f32_slowpath,(.L_x_86 - $__internal_1_$__cuda_sm3x_div_rn_noftz_f32_slowpath)
$__internal_1_$__cuda_sm3x_div_rn_noftz_f32_slowpath:
[--C-:B------:R-:W-:Y:S01]  /*0450*/  SHF.R.U32.HI R5, RZ, 0x17, R0.reuse ;  /* 0x00000017ff057819 */ /* 0x100fe20000011600 */
[----:B------:R-:W-:Y:S04]  /*0460*/  BSSY.RECONVERGENT B0, `(.L_x_37) ;  /* 0x000005c000007945 */ /* 0x000fe80003800200 */
[----:B------:R-:W-:Y:S01]  /*0470*/  BSSY.RELIABLE B2, `(.L_x_38) ;  /* 0x000001a000027945 */ /* 0x000fe20003800100 */
[----:B------:R-:W-:Y:S01]  /*0480*/  IMAD.MOV.U32 R6, RZ, RZ, R0 ;  /* 0x000000ffff067224 */ /* 0x000fe200078e0000 */
[----:B------:R-:W-:-:S05]  /*0490*/  LOP3.LUT R5, R5, 0xff, RZ, 0xc0, !PT ;  /* 0x000000ff05057812 */ /* 0x000fca00078ec0ff */
[----:B------:R-:W-:-:S05]  /*04a0*/  VIADD R8, R5, 0xffffffff ;  /* 0xffffffff05087836 */ /* 0x000fca0000000000 */
[----:B------:R-:W-:-:S13]  /*04b0*/  ISETP.GT.U32.OR P0, PT, R8, 0xfd, !PT ;  /* 0x000000fd0800780c */ /* 0x000fda0007f04470 */
[----:B------:R-:W-:Y:S01]  /*04c0*/  @!P0 IMAD.MOV.U32 R7, RZ, RZ, RZ ;  /* 0x000000ffff078224 */ /* 0x000fe200078e00ff */
[----:B------:R-:W-:Y:S06]  /*04d0*/  @!P0 BRA `(.L_x_39) ;  /* 0x00000000004c8947 */ /* 0x000fec0003800000 */
[----:B------:R-:W-:-:S13]  /*04e0*/  FSETP.GTU.FTZ.AND P0, PT, |R0|, +INF , PT ;  /* 0x7f8000000000780b */ /* 0x000fda0003f1c200 */
[----:B------:R-:W-:Y:S05]  /*04f0*/  @P0 BREAK.RELIABLE B2 ;  /* 0x0000000000020942 */ /* 0x000fea0003800100 */
[----:B------:R-:W-:Y:S05]  /*0500*/  @P0 BRA `(.L_x_40) ;  /* 0x0000000400400947 */ /* 0x000fea0003800000 */
[----:B------:R-:W-:-:S05]  /*0510*/  HFMA2 R7, -RZ, RZ, 2.53125, 0 ;  /* 0x41100000ff077431 */ /* 0x000fca00000001ff */
[----:B------:R-:W-:-:S13]  /*0520*/  LOP3.LUT P0, RZ, R7, 0x7fffffff, R6, 0xc8, !PT ;  /* 0x7fffffff07ff7812 */ /* 0x000fda000780c806 */
[----:B------:R-:W-:Y:S05]  /*0530*/  @!P0 BREAK.RELIABLE B2 ;  /* 0x0000000000028942 */ /* 0x000fea0003800100 */
[----:B------:R-:W-:Y:S05]  /*0540*/  @!P0 BRA `(.L_x_41) ;  /* 0x0000000400288947 */ /* 0x000fea0003800000 */
[----:B------:R-:W-:-:S13]  /*0550*/  LOP3.LUT P0, RZ, R6, 0x7fffffff, RZ, 0xc0, !PT ;  /* 0x7fffffff06ff7812 */ /* 0x000fda000780c0ff */
[----:B------:R-:W-:Y:S05]  /*0560*/  @!P0 BREAK.RELIABLE B2 ;  /* 0x0000000000028942 */ /* 0x000fea0003800100 */
[----:B------:R-:W-:Y:S05]  /*0570*/  @!P0 BRA `(.L_x_42) ;  /* 0x0000000400148947 */ /* 0x000fea0003800000 */
[----:B------:R-:W-:Y:S02]  /*0580*/  FSETP.NEU.FTZ.AND P0, PT, |R0|, +INF , PT ;  /* 0x7f8000000000780b */ /* 0x000fe40003f1d200 */
[----:B------:R-:W-:-:S04]  /*0590*/  LOP3.LUT P1, RZ, R7, 0x7fffffff, RZ, 0xc0, !PT ;  /* 0x7fffffff07ff7812 */ /* 0x000fc8000782c0ff */
[----:B------:R-:W-:-:S13]  /*05a0*/  PLOP3.LUT P0, PT, P0, P1, PT, 0x2f, 0xf2 ;  /* 0x0000000000f2781c */ /* 0x000fda0000702577 */
[----:B------:R-:W-:Y:S05]  /*05b0*/  @P0 BREAK.RELIABLE B2 ;  /* 0x0000000000020942 */ /* 0x000fea0003800100 */
[----:B------:R-:W-:Y:S05]  /*05c0*/  @P0 BRA `(.L_x_43) ;  /* 0x0000000000f40947 */ /* 0x000fea0003800000 */
[----:B------:R-:W-:-:S13]  /*05d0*/  ISETP.GE.AND P0, PT, R8, RZ, PT ;  /* 0x000000ff0800720c */ /* 0x000fda0003f06270 */
[----:B------:R-:W-:Y:S02]  /*05e0*/  @P0 IMAD.MOV.U32 R7, RZ, RZ, RZ ;  /* 0x000000ffff070224 */ /* 0x000fe400078e00ff */
[----:B------:R-:W-:Y:S01]  /*05f0*/  @!P0 FFMA R6, R0, 1.84467440737095516160e+19, RZ ;  /* 0x5f80000000068823 */ /* 0x000fe200000000ff */
[----:B------:R-:W-:-:S07]  /*0600*/  @!P0 IMAD.MOV.U32 R7, RZ, RZ, -0x40 ;  /* 0xffffffc0ff078424 */ /* 0x000fce00078e00ff */
.L_x_39:
[----:B------:R-:W-:Y:S05]  /*0610*/  BSYNC.RELIABLE B2 ;  /* 0x0000000000027941 */ /* 0x000fea0003800100 */
.L_x_38:
[----:B------:R-:W-:Y:S01]  /*0620*/  UMOV UR4, 0x41100000 ;  /* 0x4110000000047882 */ /* 0x000fe20000000000 */
[----:B------:R-:W-:Y:S01]  /*0630*/  VIADD R5, R5, 0xffffff81 ;  /* 0xffffff8105057836 */ /* 0x000fe20000000000 */
[----:B------:R-:W-:Y:S01]  /*0640*/  UIADD3 UR4, UPT, UPT, UR4, -0x1800000, URZ ;  /* 0xfe80000004047890 */ /* 0x000fe2000fffe0ff */
[----:B------:R-:W-:Y:S02]  /*0650*/  BSSY.RECONVERGENT B2, `(.L_x_44) ;  /* 0x0000033000027945 */ /* 0x000fe40003800200 */
[----:B------:R-:W-:Y:S01]  /*0660*/  IMAD R0, R5, -0x800000, R6 ;  /* 0xff80000005007824 */ /* 0x000fe200078e0206 */
[----:B------:R-:W-:Y:S02]  /*0670*/  IADD3 R7, PT, PT, R7, -0x3, R5 ;  /* 0xfffffffd07077810 */ /* 0x000fe40007ffe005 */
[----:B------:R-:W-:-:S03]  /*0680*/  FADD.FTZ R9, -RZ, -UR4 ;  /* 0x80000004ff097e21 */ /* 0x000fc60008010100 */
[----:B------:R-:W0:Y:S02]  /*0690*/  MUFU.RCP R8, UR4 ;  /* 0x0000000400087d08 */ /* 0x000e240008001000 */
        /* <DEDUP_REMOVED lines=8> */
[----:B------:R-:W-:-:S04]  /*0720*/  LOP3.LUT R0, R0, 0xff, RZ, 0xc0, !PT ;  /* 0x000000ff00007812 */ /* 0x000fc800078ec0ff */
[----:B------:R-:W-:-:S05]  /*0730*/  IADD3 R10, PT, PT, R0, R7, RZ ;  /* 0x00000007000a7210 */ /* 0x000fca0007ffe0ff */
        /* <DEDUP_REMOVED lines=10> */
[CC--:B------:R-:W-:Y:S01]  /*07e0*/  FFMA.RZ R0, R11.reuse, R9.reuse, R8 ;  /* 0x000000090b007223 */ /* 0x0c0fe2000000c008 */
[----:B------:R-:W-:Y:S01]  /*07f0*/  IMAD.MOV R7, RZ, RZ, -R10 ;  /* 0x000000ffff077224 */ /* 0x000fe200078e0a0a */
[C---:B------:R-:W-:Y:S02]  /*0800*/  ISETP.NE.AND P2, PT, R10.reuse, RZ, PT ;  /* 0x000000ff0a00720c */ /* 0x040fe40003f45270 */
[----:B------:R-:W-:Y:S02]  /*0810*/  ISETP.NE.AND P1, PT, R10, RZ, PT ;  /* 0x000000ff0a00720c */ /* 0x000fe40003f25270 */
[----:B------:R-:W-:Y:S01]  /*0820*/  LOP3.LUT R5, R0, 0x7fffff, RZ, 0xc0, !PT ;  /* 0x007fffff00057812 */ /* 0x000fe200078ec0ff */
[CCC-:B------:R-:W-:Y:S01]  /*0830*/  FFMA.RP R0, R11.reuse, R9.reuse, R8.reuse ;  /* 0x000000090b007223 */ /* 0x1c0fe20000008008 */
[----:B------:R-:W-:Y:S01]  /*0840*/  FFMA.RM R11, R11, R9, R8 ;  /* 0x000000090b0b7223 */ /* 0x000fe20000004008 */
[----:B------:R-:W-:Y:S01]  /*0850*/  VIADD R8, R10, 0x20 ;  /* 0x000000200a087836 */ /* 0x000fe20000000000 */
[----:B------:R-:W-:-:S03]  /*0860*/  LOP3.LUT R5, R5, 0x800000, RZ, 0xfc, !PT ;  /* 0x0080000005057812 */ /* 0x000fc600078efcff */
[----:B------:R-:W-:Y:S02]  /*0870*/  FSETP.NEU.FTZ.AND P0, PT, R0, R11, PT ;  /* 0x0000000b0000720b */ /* 0x000fe40003f1d000 */
[----:B------:R-:W-:Y:S02]  /*0880*/  SHF.L.U32 R8, R5, R8, RZ ;  /* 0x0000000805087219 */ /* 0x000fe400000006ff */
[----:B------:R-:W-:Y:S02]  /*0890*/  SEL R0, R7, RZ, P2 ;  /* 0x000000ff07007207 */ /* 0x000fe40001000000 */
[----:B------:R-:W-:Y:S02]  /*08a0*/  ISETP.NE.AND P1, PT, R8, RZ, P1 ;  /* 0x000000ff0800720c */ /* 0x000fe40000f25270 */
[----:B------:R-:W-:Y:S02]  /*08b0*/  SHF.R.U32.HI R0, RZ, R0, R5 ;  /* 0x00000000ff007219 */ /* 0x000fe40000011605 */
[----:B------:R-:W-:-:S02]  /*08c0*/  PLOP3.LUT P0, PT, P0, P1, PT, 0xf8, 0x8f ;  /* 0x00000000008f781c */ /* 0x000fc40000703f70 */
[----:B------:R-:W-:Y:S02]  /*08d0*/  SHF.R.U32.HI R8, RZ, 0x1, R0 ;  /* 0x00000001ff087819 */ /* 0x000fe40000011600 */
[----:B------:R-:W-:-:S04]  /*08e0*/  SEL R5, RZ, 0x1, !P0 ;  /* 0x00000001ff057807 */ /* 0x000fc80004000000 */
[----:B------:R-:W-:-:S04]  /*08f0*/  LOP3.LUT R5, R5, 0x1, R8, 0xf8, !PT ;  /* 0x0000000105057812 */ /* 0x000fc800078ef808 */
[----:B------:R-:W-:-:S04]  /*0900*/  LOP3.LUT R5, R5, R0, RZ, 0xc0, !PT ;  /* 0x0000000005057212 */ /* 0x000fc800078ec0ff */
[----:B------:R-:W-:-:S04]  /*0910*/  IADD3 R5, PT, PT, R8, R5, RZ ;  /* 0x0000000508057210 */ /* 0x000fc80007ffe0ff */
[----:B------:R-:W-:Y:S01]  /*0920*/  LOP3.LUT R6, R5, R6, RZ, 0xfc, !PT ;  /* 0x0000000605067212 */ /* 0x000fe200078efcff */
[----:B------:R-:W-:Y:S06]  /*0930*/  BRA `(.L_x_47) ;  /* 0x0000000000107947 */ /* 0x000fec0003800000 */
.L_x_46:
[----:B------:R-:W-:-:S04]  /*0940*/  LOP3.LUT R6, R6, 0x80000000, RZ, 0xc0, !PT ;  /* 0x8000000006067812 */ /* 0x000fc800078ec0ff */
[----:B------:R-:W-:Y:S01]  /*0950*/  LOP3.LUT R6, R6, 0x7f800000, RZ, 0xfc, !PT ;  /* 0x7f80000006067812 */ /* 0x000fe200078efcff */
[----:B------:R-:W-:Y:S06]  /*0960*/  BRA `(.L_x_47) ;  /* 0x0000000000047947 */ /* 0x000fec0003800000 */
.L_x_45:
[----:B------:R-:W-:-:S07]  /*0970*/  IMAD R6, R7, 0x800000, R6 ;  /* 0x0080000007067824 */ /* 0x000fce00078e0206 */
.L_x_47:
[----:B------:R-:W-:Y:S05]  /*0980*/  BSYNC.RECONVERGENT B2 ;  /* 0x0000000000027941 */ /* 0x000fea0003800200 */
.L_x_44:
[----:B------:R-:W-:Y:S05]  /*0990*/  BRA `(.L_x_48) ;  /* 0x0000000000207947 */ /* 0x000fea0003800000 */
.L_x_43:
[----:B------:R-:W-:-:S04]  /*09a0*/  LOP3.LUT R6, R7, 0x80000000, R6, 0x48, !PT ;  /* 0x8000000007067812 */ /* 0x000fc800078e4806 */
[----:B------:R-:W-:Y:S01]  /*09b0*/  LOP3.LUT R6, R6, 0x7f800000, RZ, 0xfc, !PT ;  /* 0x7f80000006067812 */ /* 0x000fe200078efcff */
[----:B------:R-:W-:Y:S06]  /*09c0*/  BRA `(.L_x_48) ;  /* 0x0000000000147947 */ /* 0x000fec0003800000 */
.L_x_42:
[----:B------:R-:W-:Y:S01]  /*09d0*/  LOP3.LUT R6, R7, 0x80000000, R6, 0x48, !PT ;  /* 0x8000000007067812 */ /* 0x000fe200078e4806 */
[----:B------:R-:W-:Y:S06]  /*09e0*/  BRA `(.L_x_48) ;  /* 0x00000000000c7947 */ /* 0x000fec0003800000 */
.L_x_41:
[----:B------:R-:W0:Y:S01]  /*09f0*/  MUFU.RSQ R6, -QNAN ;  /* 0xffc0000000067908 */ /* 0x000e220000001400 */
[----:B------:R-:W-:Y:S05]  /*0a00*/  BRA `(.L_x_48) ;  /* 0x0000000000047947 */ /* 0x000fea0003800000 */
.L_x_40:
[----:B------:R-:W-:-:S07]  /*0a10*/  FADD.FTZ R6, R0, 9 ;  /* 0x4110000000067421 */ /* 0x000fce0000010000 */
.L_x_48:
[----:B------:R-:W-:Y:S05]  /*0a20*/  BSYNC.RECONVERGENT B0 ;  /* 0x0000000000007941 */ /* 0x000fea0003800200 */
.L_x_37:
[----:B------:R-:W-:-:S04]  /*0a30*/  IMAD.MOV.U32 R5, RZ, RZ, 0x0 ;  /* 0x00000000ff057424 */ /* 0x000fc800078e00ff */
[----:B0-----:R-:W-:Y:S05]  /*0a40*/  RET.REL.NODEC R4 `(_Z10avgKernel4PfS_i) ;  /* 0xfffffff4046c7950 */ /* 0x001fea0003c3ffff */
.L_x_49:
        /* <DEDUP_REMOVED lines=11> */
.L_x_86:


//--------------------- .text._Z10avgKernel3PfS_i --------------------------
	.section	.text._Z10avgKernel3PfS_i,"ax",@progbits
	.align	128
        .global         _Z10avgKernel3PfS_i
        .type           _Z10avgKernel3PfS_i,@function
        .size           _Z10avgKernel3PfS_i,(.L_x_87 - _Z10avgKernel3PfS_i)
        .other          _Z10avgKernel3PfS_i,@"STO_CUDA_ENTRY STV_DEFAULT"
_Z10avgKernel3PfS_i:
.text._Z10avgKernel3PfS_i:
[----:B------:R-:W-:Y:S01]  /*0000*/  LDC R1, c[0x0][0x37c] ;  /* 0x0000df00ff017b82 */ /* 0x000fe20000000800 */
[----:B------:R-:W0:Y:S07]  /*0010*/  S2R R3, SR_TID.X ;  /* 0x0000000000037919 */ /* 0x000e2e0000002100 */
[----:B------:R-:W0:Y:S01]  /*0020*/  S2UR UR4, SR_CTAID.X ;  /* 0x00000000000479c3 */ /* 0x000e220000002500 */
[----:B------:R-:W1:Y:S07]  /*0030*/  S2R R5, SR_TID.Y ;  /* 0x0000000000057919 */ /* 0x000e6e0000002200 */
[----:B------:R-:W0:Y:S08]  /*0040*/  LDC R0, c[0x0][0x360] ;  /* 0x0000d800ff007b82 */ /* 0x000e300000000800 */
[----:B------:R-:W2:Y:S08]  /*0050*/  LDC R2, c[0x0][0x390] ;  /* 0x0000e400ff027b82 */ /* 0x000eb00000000800 */
[----:B------:R-:W1:Y:S08]  /*0060*/  S2UR UR5, SR_CTAID.Y ;  /* 0x00000000000579c3 */ /* 0x000e700000002600 */
[----:B------:R-:W1:Y:S01]  /*0070*/  LDC R4, c[0x0][0x364] ;  /* 0x0000d900ff047b82 */ /* 0x000e620000000800 */
[----:B0-----:R-:W-:-:S02]  /*0080*/  IMAD R3, R0, UR4, R3 ;  /* 0x0000000400037c24 */ /* 0x001fc4000f8e0203 */
[----:B--2---:R-:W-:-:S05]  /*0090*/  VIADD R0, R2, 0xffffffff ;  /* 0xffffffff02007836 */ /* 0x004fca0000000000 */
[----:B------:R-:W-:-:S04]  /*00a0*/  ISETP.GE.AND P0, PT, R3, R0, PT ;  /* 0x000000000300720c */ /* 0x000fc80003f06270 */
[----:B------:R-:W-:Y:S01]  /*00b0*/  ISETP.LT.OR P0, PT, R3, 0x1, P0 ;  /* 0x000000010300780c */ /* 0x000fe20000701670 */
[----:B-1----:R-:W-:-:S05]  /*00c0*/  IMAD R5, R4, UR5, R5 ;  /* 0x0000000504057c24 */ /* 0x002fca000f8e0205 */
[----:B------:R-:W-:-:S04]  /*00d0*/  ISETP.EQ.OR P0, PT, R5, RZ, P0 ;  /* 0x000000ff0500720c */ /* 0x000fc80000702670 */
[----:B------:R-:W-:-:S13]  /*00e0*/  ISETP.GE.OR P0, PT, R5, R0, P0 ;  /* 0x000000000500720c */ /* 0x000fda0000706670 */
[----:B------:R-:W-:Y:S05]  /*00f0*/  @P0 EXIT ;  /* 0x000000000000094d */ /* 0x000fea0003800000 */
[----:B------:R-:W0:Y:S01]  /*0100*/  LDCU.64 UR4, c[0x0][0x380] ;  /* 0x00007000ff0477ac */ /* 0x000e220008000a00 */
[C---:B------:R-:W-:Y:S02]  /*0110*/  VIADD R7, R5.reuse, 0xffffffff ;  /* 0xffffffff05077836 */ /* 0x040fe40000000000 */
[-C--:B------:R-:W-:Y:S01]  /*0120*/  IMAD R6, R5, R2.reuse, RZ ;  /* 0x0000000205067224 */ /* 0x080fe200078e02ff */
[----:B------:R-:W1:Y:S01]  /*0130*/  LDCU.64 UR6, c[0x0][0x358] ;  /* 0x00006b00ff0677ac */ /* 0x000e620008000a00 */
[----:B------:R-:W2:Y:S01]  /*0140*/  LDC.64 R4, c[0x0][0x380] ;  /* 0x0000e000ff047b82 */ /* 0x000ea20000000a00 */
[----:B------:R-:W-:Y:S02]  /*0150*/  IMAD R0, R7, R2, RZ ;  /* 0x0000000207007224 */ /* 0x000fe400078e02ff */
[----:B------:R-:W-:Y:S01]  /*0160*/  IADD3 R10, P0, PT, R3, R6, RZ ;  /* 0x00000006030a7210 */ /* 0x000fe20007f1e0ff */
[----:B------:R-:W-:-:S03]  /*0170*/  IMAD.IADD R8, R6, 0x1, R2 ;  /* 0x0000000106087824 */ /* 0x000fc600078e0202 */
[----:B------:R-:W-:Y:S02]  /*0180*/  LEA.HI.X.SX32 R7, R6, RZ, 0x1, P0 ;  /* 0x000000ff06077211 */ /* 0x000fe400000f0eff */
[C---:B------:R-:W-:Y:S02]  /*0190*/  IADD3 R11, P0, PT, R3.reuse, R0, RZ ;  /* 0x00000000030b7210 */ /* 0x040fe40007f1e0ff */
[C---:B------:R-:W-:Y:S01]  /*01a0*/  IADD3 R9, P2, PT, R3.reuse, R8, RZ ;  /* 0x0000000803097210 */ /* 0x040fe20007f5e0ff */
[----:B------:R-:W-:Y:S01]  /*01b0*/  IMAD.IADD R3, R3, 0x1, R0 ;  /* 0x0000000103037824 */ /* 0x000fe200078e0200 */
[----:B0-----:R-:W-:Y:S02]  /*01c0*/  LEA R6, P1, R10, UR4, 0x2 ;  /* 0x000000040a067c11 */ /* 0x001fe4000f8210ff */
[----:B------:R-:W-:Y:S02]  /*01d0*/  LEA.HI.X.SX32 R12, R0, RZ, 0x1, P0 ;  /* 0x000000ff000c7211 */ /* 0x000fe400000f0eff */
[----:B------:R-:W-:-:S02]  /*01e0*/  LEA R14, P0, R11, UR4, 0x2 ;  /* 0x000000040b0e7c11 */ /* 0x000fc4000f8010ff */
[----:B------:R-:W-:Y:S02]  /*01f0*/  LEA.HI.X R7, R10, UR5, R7, 0x2, P1 ;  /* 0x000000050a077c11 */ /* 0x000fe400088f1407 */
[----:B------:R-:W-:Y:S02]  /*0200*/  LEA.HI.X.SX32 R10, R8, RZ, 0x1, P2 ;  /* 0x000000ff080a7211 */ /* 0x000fe400010f0eff */
[----:B------:R-:W-:Y:S02]  /*0210*/  LEA R8, P1, R9, UR4, 0x2 ;  /* 0x0000000409087c11 */ /* 0x000fe4000f8210ff */
[----:B------:R-:W-:Y:S01]  /*0220*/  LEA.HI.X R15, R11, UR5, R12, 0x2, P0 ;  /* 0x000000050b0f7c11 */ /* 0x000fe200080f140c */
[----:B--2---:R-:W-:Y:S01]  /*0230*/  IMAD.WIDE R4, R3, 0x4, R4 ;  /* 0x0000000403047825 */ /* 0x004fe200078e0204 */
[----:B------:R-:W-:Y:S01]  /*0240*/  LEA.HI.X R9, R9, UR5, R10, 0x2, P1 ;  /* 0x0000000509097c11 */ /* 0x000fe200088f140a */
[----:B-1----:R0:W2:Y:S04]  /*0250*/  LDG.E R7, desc[UR6][R6.64+-0x4] ;  /* 0xfffffc0606077981 */ /* 0x0020a8000c1e1900 */
[----:B------:R-:W2:Y:S01]  /*0260*/  LDG.E R14, desc[UR6][R14.64+-0x4] ;  /* 0xfffffc060e0e7981 */ /* 0x000ea2000c1e1900 */
[----:B------:R-:W-:-:S03]  /*0270*/  IMAD.WIDE R10, R2, 0x4, R4 ;  /* 0x00000004020a7825 */ /* 0x000fc600078e0204 */
[----:B------:R-:W3:Y:S04]  /*0280*/  LDG.E R8, desc[UR6][R8.64+-0x4] ;  /* 0xfffffc0608087981 */ /* 0x000ee8000c1e1900 */
[----:B------:R-:W4:Y:S01]  /*0290*/  LDG.E R0, desc[UR6][R4.64] ;  /* 0x0000000604007981 */ /* 0x000f22000c1e1900 */
[----:B------:R-:W-:-:S03]  /*02a0*/  IMAD.WIDE R12, R2, 0x4, R10 ;  /* 0x00000004020c7825 */ /* 0x000fc600078e020a */
[----:B------:R-:W5:Y:S04]  /*02b0*/  LDG.E R17, desc[UR6][R10.64] ;  /* 0x000000060a117981 */ /* 0x000f68000c1e1900 */
[----:B------:R-:W5:Y:S04]  /*02c0*/  LDG.E R19, desc[UR6][R12.64] ;  /* 0x000000060c137981 */ /* 0x000f68000c1e1900 */
[----:B------:R1:W5:Y:S04]  /*02d0*/  LDG.E R21, desc[UR6][R4.64+0x4] ;  /* 0x0000040604157981 */ /* 0x000368000c1e1900 */
[----:B------:R-:W5:Y:S04]  /*02e0*/  LDG.E R23, desc[UR6][R10.64+0x4] ;  /* 0x000004060a177981 */ /* 0x000f68000c1e1900 */
[----:B------:R-:W5:Y:S01]  /*02f0*/  LDG.E R25, desc[UR6][R12.64+0x4] ;  /* 0x000004060c197981 */ /* 0x000f62000c1e1900 */
[----:B0-----:R-:W-:Y:S01]  /*0300*/  IMAD.MOV.U32 R6, RZ, RZ, 0x41100000 ;  /* 0x41100000ff067424 */ /* 0x001fe200078e00ff */
[----:B------:R-:W-:Y:S01]  /*0310*/  BSSY.RECONVERGENT B1, `(.L_x_50) ;  /* 0x0000014000017945 */ /* 0x000fe20003800200 */
[----:B------:R-:W-:-:S02]  /*0320*/  IMAD.IADD R2, R3, 0x1, R2 ;  /* 0x0000000103027824 */ /* 0x000fc400078e0202 */
[----:B--2---:R-:W-:-:S04]  /*0330*/  FADD R7, R14, R7 ;  /* 0x000000070e077221 */ /* 0x004fc80000000000 */
[----:B---3--:R-:W-:-:S04]  /*0340*/  FADD R7, R7, R8 ;  /* 0x0000000807077221 */ /* 0x008fc80000000000 */
[----:B----4-:R-:W-:Y:S01]  /*0350*/  FADD R0, R7, R0 ;  /* 0x0000000007007221 */ /* 0x010fe20000000000 */
[----:B------:R-:W-:-:S03]  /*0360*/  IMAD.MOV.U32 R7, RZ, RZ, 0x3de38e39 ;  /* 0x3de38e39ff077424 */ /* 0x000fc600078e00ff */
[----:B-----5:R-:W-:Y:S01]  /*0370*/  FADD R0, R0, R17 ;  /* 0x0000001100007221 */ /* 0x020fe20000000000 */
[----:B-1----:R-:W-:-:S03]  /*0380*/  FFMA R4, R7, -R6, 1 ;  /* 0x3f80000007047423 */ /* 0x002fc60000000806 */
[----:B------:R-:W-:Y:S01]  /*0390*/  FADD R0, R0, R19 ;  /* 0x0000001300007221 */ /* 0x000fe20000000000 */
[----:B------:R-:W-:-:S03]  /*03a0*/  FFMA R5, R4, R7, 0.11111111193895339966 ;  /* 0x3de38e3904057423 */ /* 0x000fc60000000007 */
[----:B------:R-:W-:-:S04]  /*03b0*/  FADD R0, R0, R21 ;  /* 0x0000001500007221 */ /* 0x000fc80000000000 */
        /* <DEDUP_REMOVED lines=8> */
[----:B------:R-:W-:Y:S05]  /*0440*/  CALL.REL.NOINC `($__internal_2_$__cuda_sm3x_div_rn_noftz_f32_slowpath) ;  /* 0x0000000000147944 */ /* 0x000fea0003c00000 */
.L_x_51:
[----:B------:R-:W-:Y:S05]  /*0450*/  BSYNC.RECONVERGENT B1 ;  /* 0x0000000000017941 */ /* 0x000fea0003800200 */
.L_x_50:
[----:B------:R-:W0:Y:S02]  /*0460*/  LDC.64 R4, c[0x0][0x388] ;  /* 0x0000e200ff047b82 */ /* 0x000e240000000a00 */
[----:B0-----:R-:W-:-:S05]  /*0470*/  IMAD.WIDE R2, R2, 0x4, R4 ;  /* 0x0000000402027825 */ /* 0x001fca00078e0204 */
[----:B------:R-:W-:Y:S01]  /*0480*/  STG.E desc[UR6][R2.64], R7 ;  /* 0x0000000702007986 */ /* 0x000fe2000c101906 */
[----:B------:R-:W-:Y:S05]  /*0490*/  EXIT ;  /* 0x000000000000794d */ /* 0x000fea0003800000 */
        .weak           $__internal_2_$__cuda_sm3x_div_rn_noftz_f32_slowpath
        .type           $__internal_2_$__cuda_sm3x_div_rn_noftz_f32_slowpath,@function
        .size           $__internal_2_$__cuda_sm3x_div_rn_noftz_f32_slowpath,(.L_x_87 - $__internal_2_$__cuda_sm3x_div_rn_noftz_f32_slowpath)
$__internal_2_$__cuda_sm3x_div_rn_noftz_f32_slowpath:
        /* <DEDUP_REMOVED lines=12> */
[----:B------:R-:W-:-:S05]  /*0560*/  IMAD.MOV.U32 R6, RZ, RZ, 0x41100000 ;  /* 0x41100000ff067424 */ /* 0x000fca00078e00ff */
        /* <DEDUP_REMOVED lines=12> */
[----:B------:R-:W-:Y:S01]  /*0630*/  @P0 MOV R6, RZ ;  /* 0x000000ff00060202 */ /* 0x000fe20000000f00 */
[----:B------:R-:W-:Y:S01]  /*0640*/  @!P0 FFMA R5, R0, 1.84467440737095516160e+19, RZ ;  /* 0x5f80000000058823 */ /* 0x000fe200000000ff */
[----:B------:R-:W-:-:S07]  /*0650*/  @!P0 IMAD.MOV.U32 R6, RZ, RZ, -0x40 ;  /* 0xffffffc0ff068424 */ /* 0x000fce00078e00ff */
.L_x_54:
[----:B------:R-:W-:Y:S05]  /*0660*/  BSYNC.RELIABLE B2 ;  /* 0x0000000000027941 */ /* 0x000fea0003800100 */
.L_x_53:
        /* <DEDUP_REMOVED lines=28> */
[CCC-:B------:R-:W-:Y:S01]  /*0830*/  FFMA.RZ R0, R7.reuse, R9.reuse, R8.reuse ;  /* 0x0000000907007223 */ /* 0x1c0fe2000000c008 */
[C---:B------:R-:W-:Y:S01]  /*0840*/  VIADD R6, R10.reuse, 0x20 ;  /* 0x000000200a067836 */ /* 0x040fe20000000000 */
[C---:B------:R-:W-:Y:S02]  /*0850*/  ISETP.NE.AND P2, PT, R10.reuse, RZ, PT ;  /* 0x000000ff0a00720c */ /* 0x040fe40003f45270 */
[----:B------:R-:W-:Y:S02]  /*0860*/  ISETP.NE.AND P1, PT, R10, RZ, PT ;  /* 0x000000ff0a00720c */ /* 0x000fe40003f25270 */
[----:B------:R-:W-:Y:S01]  /*0870*/  LOP3.LUT R3, R0, 0x7fffff, RZ, 0xc0, !PT ;  /* 0x007fffff00037812 */ /* 0x000fe200078ec0ff */
[CCC-:B------:R-:W-:Y:S01]  /*0880*/  FFMA.RP R0, R7.reuse, R9.reuse, R8.reuse ;  /* 0x0000000907007223 */ /* 0x1c0fe20000008008 */
[----:B------:R-:W-:Y:S01]  /*0890*/  FFMA.RM R7, R7, R9, R8 ;  /* 0x0000000907077223 */ /* 0x000fe20000004008 */
[----:B------:R-:W-:Y:S02]  /*08a0*/  IADD3 R8, PT, PT, -R10, RZ, RZ ;  /* 0x000000ff0a087210 */ /* 0x000fe40007ffe1ff */
[----:B------:R-:W-:-:S02]  /*08b0*/  LOP3.LUT R3, R3, 0x800000, RZ, 0xfc, !PT ;  /* 0x0080000003037812 */ /* 0x000fc400078efcff */
        /* <DEDUP_REMOVED lines=13> */
.L_x_61:
[----:B------:R-:W-:-:S04]  /*0990*/  LOP3.LUT R5, R5, 0x80000000, RZ, 0xc0, !PT ;  /* 0x8000000005057812 */ /* 0x000fc800078ec0ff */
[----:B------:R-:W-:Y:S01]  /*09a0*/  LOP3.LUT R5, R5, 0x7f800000, RZ, 0xfc, !PT ;  /* 0x7f80000005057812 */ /* 0x000fe200078efcff */
[----:B------:R-:W-:Y:S06]  /*09b0*/  BRA `(.L_x_62) ;  /* 0x0000000000047947 */ /* 0x000fec0003800000 */
.L_x_60:
[----:B------:R-:W-:-:S07]  /*09c0*/  IMAD R5, R6, 0x800000, R5 ;  /* 0x0080000006057824 */ /* 0x000fce00078e0205 */
.L_x_62:
[----:B------:R-:W-:Y:S05]  /*09d0*/  BSYNC.RECONVERGENT B2 ;  /* 0x0000000000027941 */ /* 0x000fea0003800200 */
.L_x_59:
[----:B------:R-:W-:Y:S05]  /*09e0*/  BRA `(.L_x_63) ;  /* 0x0000000000207947 */ /* 0x000fea0003800000 */
.L_x_58:
[----:B------:R-:W-:-:S04]  /*09f0*/  LOP3.LUT R5, R6, 0x80000000, R5, 0x48, !PT ;  /* 0x8000000006057812 */ /* 0x000fc800078e4805 */
[----:B------:R-:W-:Y:S01]  /*0a00*/  LOP3.LUT R5, R5, 0x7f800000, RZ, 0xfc, !PT ;  /* 0x7f80000005057812 */ /* 0x000fe200078efcff */
[----:B------:R-:W-:Y:S06]  /*0a10*/  BRA `(.L_x_63) ;  /* 0x0000000000147947 */ /* 0x000fec0003800000 */
.L_x_57:
[----:B------:R-:W-:Y:S01]  /*0a20*/  LOP3.LUT R5, R6, 0x80000000, R5, 0x48, !PT ;  /* 0x8000000006057812 */ /* 0x000fe200078e4805 */
[----:B------:R-:W-:Y:S06]  /*0a30*/  BRA `(.L_x_63) ;  /* 0x00000000000c7947 */ /* 0x000fec0003800000 */
.L_x_56:
[----:B------:R-:W0:Y:S01]  /*0a40*/  MUFU.RSQ R5, -QNAN ;  /* 0xffc0000000057908 */ /* 0x000e220000001400 */
[----:B------:R-:W-:Y:S05]  /*0a50*/  BRA `(.L_x_63) ;  /* 0x0000000000047947 */ /* 0x000fea0003800000 */
.L_x_55:
[----:B------:R-:W-:-:S07]  /*0a60*/  FADD.FTZ R5, R0, 9 ;  /* 0x4110000000057421 */ /* 0x000fce0000010000 */
.L_x_63:
[----:B------:R-:W-:Y:S05]  /*0a70*/  BSYNC.RECONVERGENT B0 ;  /* 0x0000000000007941 */ /* 0x000fea0003800200 */
.L_x_52:
[----:B0-----:R-:W-:Y:S02]  /*0a80*/  IMAD.MOV.U32 R7, RZ, RZ, R5 ;  /* 0x000000ffff077224 */ /* 0x001fe400078e0005 */
[----:B------:R-:W-:-:S04]  /*0a90*/  IMAD.MOV.U32 R5, RZ, RZ, 0x0 ;  /* 0x00000000ff057424 */ /* 0x000fc800078e00ff */
[----:B------:R-:W-:Y:S05]  /*0aa0*/  RET.REL.NODEC R4 `(_Z10avgKernel3PfS_i) ;  /* 0xfffffff404547950 */ /* 0x000fea0003c3ffff */
.L_x_64:
        /* <DEDUP_REMOVED lines=13> */
.L_x_87:


//--------------------- .text._Z10avgKernel2PfS_i --------------------------
	.section	.text._Z10avgKernel2PfS_i,"ax",@progbits
	.align	128
        .global         _Z10avgKernel2PfS_i
        .type           _Z10avgKernel2PfS_i,@function
        .size           _Z10avgKernel2PfS_i,(.L_x_88 - _Z10avgKernel2PfS_i)
        .other          _Z10avgKernel2PfS_i,@"STO_CUDA_ENTRY STV_DEFAULT"
_Z10avgKernel2PfS_i:
.text._Z10avgKernel2PfS_i:
[----:B------:R-:W-:Y:S08]  /*0000*/  LDC R1, c[0x0][0x37c] ;  /* 0x0000df00ff017b82 */ /* 0x000ff00000000800 */
[----:B------:R-:W0:Y:S08]  /*0010*/  S2UR UR6, SR_CTAID.Y ;  /* 0x00000000000679c3 */ /* 0x000e300000002600 */
[----:B------:R-:W1:Y:S08]  /*0020*/  LDC R2, c[0x0][0x390] ;  /* 0x0000e400ff027b82 */ /* 0x000e700000000800 */
[----:B------:R-:W2:Y:S01]  /*0030*/  S2UR UR5, SR_CTAID.X ;  /* 0x00000000000579c3 */ /* 0x000ea20000002500 */
[----:B0-----:R-:W-:Y:S01]  /*0040*/  ISETP.NE.AND P0, PT, RZ, UR6, PT ;  /* 0x00000006ff007c0c */ /* 0x001fe2000bf05270 */
[----:B-1----:R-:W-:-:S03]  /*0050*/  VIADD R0, R2, 0xffffffff ;  /* 0xffffffff02007836 */ /* 0x002fc60000000000 */
[----:B--2---:R-:W-:-:S04]  /*0060*/  ISETP.EQ.OR P0, PT, RZ, UR5, !P0 ;  /* 0x00000005ff007c0c */ /* 0x004fc8000c702670 */
[----:B------:R-:W-:-:S04]  /*0070*/  ISETP.LE.OR P0, PT, R0, UR5, P0 ;  /* 0x0000000500007c0c */ /* 0x000fc80008703670 */
[----:B------:R-:W-:-:S13]  /*0080*/  ISETP.LE.OR P0, PT, R0, UR6, P0 ;  /* 0x0000000600007c0c */ /* 0x000fda0008703670 */
[----:B------:R-:W-:Y:S05]  /*0090*/  @P0 EXIT ;  /* 0x000000000000094d */ /* 0x000fea0003800000 */
[----:B------:R-:W0:Y:S01]  /*00a0*/  LDC.64 R6, c[0x0][0x380] ;  /* 0x0000e000ff067b82 */ /* 0x000e220000000a00 */
[----:B------:R-:W-:Y:S02]  /*00b0*/  UIADD3 UR4, UPT, UPT, UR6, -0x1, URZ ;  /* 0xffffffff06047890 */ /* 0x000fe4000fffe0ff */
[C---:B------:R-:W-:Y:S01]  /*00c0*/  IMAD R9, R2.reuse, UR6, RZ ;  /* 0x0000000602097c24 */ /* 0x040fe2000f8e02ff */
[----:B------:R-:W1:Y:S03]  /*00d0*/  LDCU.64 UR6, c[0x0][0x358] ;  /* 0x00006b00ff0677ac */ /* 0x000e660008000a00 */
[C---:B------:R-:W-:Y:S01]  /*00e0*/  IMAD.IADD R0, R9.reuse, 0x1, R2 ;  /* 0x0000000109007824 */ /* 0x040fe200078e0202 */
[----:B------:R-:W-:Y:S01]  /*00f0*/  IADD3 R11, P0, PT, R9, UR5, RZ ;  /* 0x00000005090b7c10 */ /* 0x000fe2000ff1e0ff */
[----:B------:R-:W2:Y:S01]  /*0100*/  LDC.64 R4, c[0x0][0x380] ;  /* 0x0000e000ff047b82 */ /* 0x000ea20000000a00 */
[----:B------:R-:W-:-:S02]  /*0110*/  IMAD R3, R2, UR4, RZ ;  /* 0x0000000402037c24 */ /* 0x000fc4000f8e02ff */
[----:B------:R-:W-:Y:S02]  /*0120*/  LEA.HI.X.SX32 R12, R9, RZ, 0x1, P0 ;  /* 0x000000ff090c7211 */ /* 0x000fe400000f0eff */
[C---:B------:R-:W-:Y:S02]  /*0130*/  IADD3 R10, P2, PT, R0.reuse, UR5, RZ ;  /* 0x00000005000a7c10 */ /* 0x040fe4000ff5e0ff */
[----:B------:R-:W-:Y:S02]  /*0140*/  IADD3 R13, P0, PT, R3, UR5, RZ ;  /* 0x00000005030d7c10 */ /* 0x000fe4000ff1e0ff */
[----:B------:R-:W-:Y:S02]  /*0150*/  LEA.HI.X.SX32 R0, R0, RZ, 0x1, P2 ;  /* 0x000000ff00007211 */ /* 0x000fe400010f0eff */
[----:B0-----:R-:W-:-:S04]  /*0160*/  LEA R8, P1, R11, R6, 0x2 ;  /* 0x000000060b087211 */ /* 0x001fc800078210ff */
[-C--:B------:R-:W-:Y:S02]  /*0170*/  LEA.HI.X R9, R11, R7.reuse, R12, 0x2, P1 ;  /* 0x000000070b097211 */ /* 0x080fe400008f140c */
[C---:B------:R-:W-:Y:S01]  /*0180*/  LEA.HI.X.SX32 R12, R3.reuse, RZ, 0x1, P0 ;  /* 0x000000ff030c7211 */ /* 0x040fe200000f0eff */
[----:B------:R-:W-:Y:S01]  /*0190*/  VIADD R3, R3, UR5 ;  /* 0x0000000503037c36 */ /* 0x000fe20008000000 */
[CC--:B------:R-:W-:Y:S02]  /*01a0*/  LEA R14, P0, R13.reuse, R6.reuse, 0x2 ;  /* 0x000000060d0e7211 */ /* 0x0c0fe400078010ff */
[C---:B------:R-:W-:Y:S01]  /*01b0*/  LEA R6, P1, R10.reuse, R6, 0x2 ;  /* 0x000000060a067211 */ /* 0x040fe200078210ff */
[----:B-1----:R-:W3:Y:S01]  /*01c0*/  LDG.E R9, desc[UR6][R8.64+-0x4] ;  /* 0xfffffc0608097981 */ /* 0x002ee2000c1e1900 */
[-C--:B------:R-:W-:Y:S01]  /*01d0*/  LEA.HI.X R15, R13, R7.reuse, R12, 0x2, P0 ;  /* 0x000000070d0f7211 */ /* 0x080fe200000f140c */
[----:B--2---:R-:W-:Y:S01]  /*01e0*/  IMAD.WIDE R4, R3, 0x4, R4 ;  /* 0x0000000403047825 */ /* 0x004fe200078e0204 */
[----:B------:R-:W-:-:S03]  /*01f0*/  LEA.HI.X R7, R10, R7, R0, 0x2, P1 ;  /* 0x000000070a077211 */ /* 0x000fc600008f1400 */
[----:B------:R-:W3:Y:S01]  /*0200*/  LDG.E R14, desc[UR6][R14.64+-0x4] ;  /* 0xfffffc060e0e7981 */ /* 0x000ee2000c1e1900 */
[----:B------:R-:W-:-:S03]  /*0210*/  IMAD.WIDE R10, R2, 0x4, R4 ;  /* 0x00000004020a7825 */ /* 0x000fc600078e0204 */
[----:B------:R0:W2:Y:S04]  /*0220*/  LDG.E R6, desc[UR6][R6.64+-0x4] ;  /* 0xfffffc0606067981 */ /* 0x0000a8000c1e1900 */
[----:B------:R-:W4:Y:S01]  /*0230*/  LDG.E R0, desc[UR6][R4.64] ;  /* 0x0000000604007981 */ /* 0x000f22000c1e1900 */
[----:B------:R-:W-:-:S03]  /*0240*/  IMAD.WIDE R12, R2, 0x4, R10 ;  /* 0x00000004020c7825 */ /* 0x000fc600078e020a */
[----:B------:R-:W5:Y:S04]  /*0250*/  LDG.E R17, desc[UR6][R10.64] ;  /* 0x000000060a117981 */ /* 0x000f68000c1e1900 */
[----:B------:R-:W5:Y:S04]  /*0260*/  LDG.E R19, desc[UR6][R12.64] ;  /* 0x000000060c137981 */ /* 0x000f68000c1e1900 */
[----:B------:R-:W5:Y:S04]  /*0270*/  LDG.E R21, desc[UR6][R4.64+0x4] ;  /* 0x0000040604157981 */ /* 0x000f68000c1e1900 */
[----:B------:R-:W5:Y:S04]  /*0280*/  LDG.E R23, desc[UR6][R10.64+0x4] ;  /* 0x000004060a177981 */ /* 0x000f68000c1e1900 */
[----:B------:R-:W5:Y:S01]  /*0290*/  LDG.E R25, desc[UR6][R12.64+0x4] ;  /* 0x000004060c197981 */ /* 0x000f62000c1e1900 */
[----:B0-----:R-:W-:-:S02]  /*02a0*/  IMAD.MOV.U32 R7, RZ, RZ, 0x3de38e39 ;  /* 0x3de38e39ff077424 */ /* 0x001fc400078e00ff */
[----:B------:R-:W-:Y:S02]  /*02b0*/  IMAD.IADD R2, R3, 0x1, R2 ;  /* 0x0000000103027824 */ /* 0x000fe400078e0202 */
[----:B---3--:R-:W-:-:S04]  /*02c0*/  FADD R9, R14, R9 ;  /* 0x000000090e097221 */ /* 0x008fc80000000000 */
[----:B--2---:R-:W-:-:S04]  /*02d0*/  FADD R9, R9, R6 ;  /* 0x0000000609097221 */ /* 0x004fc80000000000 */
[----:B----4-:R-:W-:-:S04]  /*02e0*/  FADD R0, R9, R0 ;  /* 0x0000000009007221 */ /* 0x010fc80000000000 */
[----:B-----5:R-:W-:-:S04]  /*02f0*/  FADD R0, R0, R17 ;  /* 0x0000001100007221 */ /* 0x020fc80000000000 */
[----:B------:R-:W-:-:S04]  /*0300*/  FADD R0, R0, R19 ;  /* 0x0000001300007221 */ /* 0x000fc80000000000 */
[----:B------:R-:W-:-:S04]  /*0310*/  FADD R0, R0, R21 ;  /* 0x0000001500007221 */ /* 0x000fc80000000000 */
[----:B------:R-:W-:Y:S01]  /*0320*/  FADD R0, R0, R23 ;  /* 0x0000001700007221 */ /* 0x000fe20000000000 */
[----:B------:R-:W-:-:S03]  /*0330*/  IMAD.MOV.U32 R6, RZ, RZ, 0x41100000 ;  /* 0x41100000ff067424 */ /* 0x000fc600078e00ff */
[----:B------:R-:W-:Y:S01]  /*0340*/  FADD R0, R0, R25 ;  /* 0x0000001900007221 */ /* 0x000fe20000000000 */
[----:B------:R-:W-:-:S03]  /*0350*/  FFMA R4, R7, -R6, 1 ;  /* 0x3f80000007047423 */ /* 0x000fc60000000806 */
[----:B------:R-:W0:Y:S01]  /*0360*/  FCHK P0, R0, 9 ;  /* 0x4110000000007902 */ /* 0x000e220000000000 */
[----:B------:R-:W-:-:S04]  /*0370*/  FFMA R5, R4, R7, 0.11111111193895339966 ;  /* 0x3de38e3904057423 */ /* 0x000fc80000000007 */
[----:B------:R-:W-:-:S04]  /*0380*/  FFMA R4, R0, R5, RZ ;  /* 0x0000000500047223 */ /* 0x000fc800000000ff */
[----:B------:R-:W-:-:S04]  /*0390*/  FFMA R6, R4, -9, R0 ;  /* 0xc110000004067823 */ /* 0x000fc80000000000 */
[----:B------:R-:W-:Y:S01]  /*03a0*/  FFMA R7, R5, R6, R4 ;  /* 0x0000000605077223 */ /* 0x000fe20000000004 */
[----:B0-----:R-:W-:Y:S06]  /*03b0*/  @!P0 BRA `(.L_x_65) ;  /* 0x0000000000088947 */ /* 0x001fec0003800000 */
[----:B------:R-:W-:-:S07]  /*03c0*/  MOV R4, 0x3e0 ;  /* 0x000003e000047802 */ /* 0x000fce0000000f00 */
[----:B------:R-:W-:Y:S05]  /*03d0*/  CALL.REL.NOINC `($__internal_3_$__cuda_sm3x_div_rn_noftz_f32_slowpath) ;  /* 0x0000000000107944 */ /* 0x000fea0003c00000 */
.L_x_65:
[----:B------:R-:W0:Y:S02]  /*03e0*/  LDC.64 R4, c[0x0][0x388] ;  /* 0x0000e200ff047b82 */ /* 0x000e240000000a00 */
[----:B0-----:R-:W-:-:S05]  /*03f0*/  IMAD.WIDE R2, R2, 0x4, R4 ;  /* 0x0000000402027825 */ /* 0x001fca00078e0204 */
[----:B------:R-:W-:Y:S01]  /*0400*/  STG.E desc[UR6][R2.64], R7 ;  /* 0x0000000702007986 */ /* 0x000fe2000c101906 */
[----:B------:R-:W-:Y:S05]  /*0410*/  EXIT ;  /* 0x000000000000794d */ /* 0x000fea0003800000 */
        .weak           $__internal_3_$__cuda_sm3x_div_rn_noftz_f32_slowpath
        .type           $__internal_3_$__cuda_sm3x_div_rn_noftz_f32_slowpath,@function
        .size           $__internal_3_$__cuda_sm3x_div_rn_noftz_f32_slowpath,(.L_x_88 - $__internal_3_$__cuda_sm3x_div_rn_noftz_f32_slowpath)
$__internal_3_$__cuda_sm3x_div_rn_noftz_f32_slowpath:
[--C-:B------:R-:W-:Y:S01]  /*0420*/  SHF.R.U32.HI R3, RZ, 0x17, R0.reuse ;  /* 0x00000017ff037819 */ /* 0x100fe20000011600 */
[----:B------:R-:W-:-:S03]  /*0430*/  IMAD.MOV.U32 R5, RZ, RZ, R0 ;  /* 0x000000ffff057224 */ /* 0x000fc600078e0000 */
[----:B------:R-:W-:-:S05]  /*0440*/  LOP3.LUT R3, R3, 0xff, RZ, 0xc0, !PT ;  /* 0x000000ff03037812 */ /* 0x000fca00078ec0ff */
[----:B------:R-:W-:-:S05]  /*0450*/  VIADD R7, R3, 0xffffffff ;  /* 0xffffffff03077836 */ /* 0x000fca0000000000 */
[----:B------:R-:W-:-:S13]  /*0460*/  ISETP.GT.U32.OR P0, PT, R7, 0xfd, !PT ;  /* 0x000000fd0700780c */ /* 0x000fda0007f04470 */
[----:B------:R-:W-:Y:S01]  /*0470*/  @!P0 IMAD.MOV.U32 R6, RZ, RZ, RZ ;  /* 0x000000ffff068224 */ /* 0x000fe200078e00ff */
[----:B------:R-:W-:Y:S06]  /*0480*/  @!P0 BRA `(.L_x_66) ;  /* 0x00000000003c8947 */ /* 0x000fec0003800000 */
[----:B------:R-:W-:-:S13]  /*0490*/  FSETP.GTU.FTZ.AND P0, PT, |R0|, +INF , PT ;  /* 0x7f8000000000780b */ /* 0x000fda0003f1c200 */
[----:B------:R-:W-:Y:S05]  /*04a0*/  @P0 BRA `(.L_x_67) ;  /* 0x0000000400280947 */ /* 0x000fea0003800000 */
[----:B------:R-:W-:-:S05]  /*04b0*/  IMAD.MOV.U32 R6, RZ, RZ, 0x41100000 ;  /* 0x41100000ff067424 */ /* 0x000fca00078e00ff */
[----:B------:R-:W-:-:S13]  /*04c0*/  LOP3.LUT P0, RZ, R6, 0x7fffffff, R5, 0xc8, !PT ;  /* 0x7fffffff06ff7812 */ /* 0x000fda000780c805 */
[----:B------:R-:W-:Y:S05]  /*04d0*/  @!P0 BRA `(.L_x_68) ;  /* 0x0000000400148947 */ /* 0x000fea0003800000 */
[----:B------:R-:W-:-:S13]  /*04e0*/  LOP3.LUT P0, RZ, R5, 0x7fffffff, RZ, 0xc0, !PT ;  /* 0x7fffffff05ff7812 */ /* 0x000fda000780c0ff */
[----:B------:R-:W-:Y:S05]  /*04f0*/  @!P0 BRA `(.L_x_69) ;  /* 0x0000000400048947 */ /* 0x000fea0003800000 */
[----:B------:R-:W-:Y:S02]  /*0500*/  FSETP.NEU.FTZ.AND P0, PT, |R0|, +INF , PT ;  /* 0x7f8000000000780b */ /* 0x000fe40003f1d200 */
[----:B------:R-:W-:-:S04]  /*0510*/  LOP3.LUT P1, RZ, R6, 0x7fffffff, RZ, 0xc0, !PT ;  /* 0x7fffffff06ff7812 */ /* 0x000fc8000782c0ff */
[----:B------:R-:W-:-:S13]  /*0520*/  PLOP3.LUT P0, PT, P0, P1, PT, 0x2f, 0xf2 ;  /* 0x0000000000f2781c */ /* 0x000fda0000702577 */
[----:B------:R-:W-:Y:S05]  /*0530*/  @P0 BRA `(.L_x_70) ;  /* 0x0000000000e80947 */ /* 0x000fea0003800000 */
[----:B------:R-:W-:-:S13]  /*0540*/  ISETP.GE.AND P0, PT, R7, RZ, PT ;  /* 0x000000ff0700720c */ /* 0x000fda0003f06270 */
[----:B------:R-:W-:Y:S02]  /*0550*/  @P0 IMAD.MOV.U32 R6, RZ, RZ, RZ ;  /* 0x000000ffff060224 */ /* 0x000fe400078e00ff */
[----:B------:R-:W-:Y:S01]  /*0560*/  @!P0 FFMA R5, R0, 1.84467440737095516160e+19, RZ ;  /* 0x5f80000000058823 */ /* 0x000fe200000000ff */
[----:B------:R-:W-:-:S07]  /*0570*/  @!P0 IMAD.MOV.U32 R6, RZ, RZ, -0x40 ;  /* 0xffffffc0ff068424 */ /* 0x000fce00078e00ff */
.L_x_66:
[----:B------:R-:W-:Y:S01]  /*0580*/  UMOV UR4, 0x41100000 ;  /* 0x4110000000047882 */ /* 0x000fe20000000000 */
[----:B------:R-:W-:Y:S01]  /*0590*/  VIADD R3, R3, 0xffffff81 ;  /* 0xffffff8103037836 */ /* 0x000fe20000000000 */
[----:B------:R-:W-:-:S03]  /*05a0*/  UIADD3 UR4, UPT, UPT, UR4, -0x1800000, URZ ;  /* 0xfe80000004047890 */ /* 0x000fc6000fffe0ff */
        /* <DEDUP_REMOVED lines=31> */
[----:B------:R-:W-:Y:S01]  /*07a0*/  IMAD.MOV R8, RZ, RZ, -R10 ;  /* 0x000000ffff087224 */ /* 0x000fe200078e0a0a */
        /* <DEDUP_REMOVED lines=14> */
.L_x_72:
[----:B------:R-:W-:-:S04]  /*0890*/  LOP3.LUT R5, R5, 0x80000000, RZ, 0xc0, !PT ;  /* 0x8000000005057812 */ /* 0x000fc800078ec0ff */
[----:B------:R-:W-:Y:S01]  /*08a0*/  LOP3.LUT R5, R5, 0x7f800000, RZ, 0xfc, !PT ;  /* 0x7f80000005057812 */ /* 0x000fe200078efcff */
[----:B------:R-:W-:Y:S06]  /*08b0*/  BRA `(.L_x_73) ;  /* 0x0000000000287947 */ /* 0x000fec0003800000 */
.L_x_71:
[----:B------:R-:W-:Y:S01]  /*08c0*/  IMAD R5, R6, 0x800000, R5 ;  /* 0x0080000006057824 */ /* 0x000fe200078e0205 */
[----:B------:R-:W-:Y:S06]  /*08d0*/  BRA `(.L_x_73) ;  /* 0x0000000000207947 */ /* 0x000fec0003800000 */
.L_x_70:
[----:B------:R-:W-:-:S04]  /*08e0*/  LOP3.LUT R5, R6, 0x80000000, R5, 0x48, !PT ;  /* 0x8000000006057812 */ /* 0x000fc800078e4805 */
[----:B------:R-:W-:Y:S01]  /*08f0*/  LOP3.LUT R5, R5, 0x7f800000, RZ, 0xfc, !PT ;  /* 0x7f80000005057812 */ /* 0x000fe200078efcff */
[----:B------:R-:W-:Y:S06]  /*0900*/  BRA `(.L_x_73) ;  /* 0x0000000000147947 */ /* 0x000fec0003800000 */
.L_x_69:
[----:B------:R-:W-:Y:S01]  /*0910*/  LOP3.LUT R5, R6, 0x80000000, R5, 0x48, !PT ;  /* 0x8000000006057812 */ /* 0x000fe200078e4805 */
[----:B------:R-:W-:Y:S06]  /*0920*/  BRA `(.L_x_73) ;  /* 0x00000000000c7947 */ /* 0x000fec0003800000 */
.L_x_68:
[----:B------:R-:W0:Y:S01]  /*0930*/  MUFU.RSQ R5, -QNAN ;  /* 0xffc0000000057908 */ /* 0x000e220000001400 */
[----:B------:R-:W-:Y:S05]  /*0940*/  BRA `(.L_x_73) ;  /* 0x0000000000047947 */ /* 0x000fea0003800000 */
.L_x_67:
[----:B------:R-:W-:-:S07]  /*0950*/  FADD.FTZ R5, R0, 9 ;  /* 0x4110000000057421 */ /* 0x000fce0000010000 */
.L_x_73:
[----:B0-----:R-:W-:Y:S02]  /*0960*/  IMAD.MOV.U32 R7, RZ, RZ, R5 ;  /* 0x000000ffff077224 */ /* 0x001fe400078e0005 */
[----:B------:R-:W-:-:S04]  /*0970*/  IMAD.MOV.U32 R5, RZ, RZ, 0x0 ;  /* 0x00000000ff057424 */ /* 0x000fc800078e00ff */
[----:B------:R-:W-:Y:S05]  /*0980*/  RET.REL.NODEC R4 `(_Z10avgKernel2PfS_i) ;  /* 0xfffffff4049c7950 */ /* 0x000fea0003c3ffff */
.L_x_74:
        /* <DEDUP_REMOVED lines=15> */
.L_x_88:


//--------------------- .text._Z10avgKernel1PfS_i --------------------------
	.section	.text._Z10avgKernel1PfS_i,"ax",@progbits
	.align	128
        .global         _Z10avgKernel1PfS_i
        .type           _Z10avgKernel1PfS_i,@function
        .size           _Z10avgKernel1PfS_i,(.L_x_89 - _Z10avgKernel1PfS_i)
        .other          _Z10avgKernel1PfS_i,@"STO_CUDA_ENTRY STV_DEFAULT"
_Z10avgKernel1PfS_i:
.text._Z10avgKernel1PfS_i:
[----:B------:R-:W-:Y:S08]  /*0000*/  LDC R1, c[0x0][0x37c] ;  /* 0x0000df00ff017b82 */ /* 0x000ff00000000800 */
[----:B------:R-:W0:Y:S01]  /*0010*/  LDC R2, c[0x0][0x390] ;  /* 0x0000e400ff027b82 */ /* 0x000e220000000800 */
[----:B------:R-:W1:Y:S01]  /*0020*/  S2R R3, SR_CTAID.X ;  /* 0x0000000000037919 */ /* 0x000e620000002500 */
[----:B0-----:R-:W-:-:S04]  /*0030*/  IABS R7, R2 ;  /* 0x0000000200077213 */ /* 0x001fc80000000000 */
[----:B------:R-:W0:Y:S08]  /*0040*/  I2F.RP R0, R7 ;  /* 0x0000000700007306 */ /* 0x000e300000209400 */
[----:B0-----:R-:W0:Y:S02]  /*0050*/  MUFU.RCP R0, R0 ;  /* 0x0000000000007308 */ /* 0x001e240000001000 */
[----:B0-----:R-:W-:-:S06]  /*0060*/  VIADD R4, R0, 0xffffffe ;  /* 0x0ffffffe00047836 */ /* 0x001fcc0000000000 */
[----:B------:R0:W2:Y:S02]  /*0070*/  F2I.FTZ.U32.TRUNC.NTZ R5, R4 ;  /* 0x0000000400057305 */ /* 0x0000a4000021f000 */
[----:B0-----:R-:W-:Y:S02]  /*0080*/  IMAD.MOV.U32 R4, RZ, RZ, RZ ;  /* 0x000000ffff047224 */ /* 0x001fe400078e00ff */
[----:B--2---:R-:W-:-:S04]  /*0090*/  IMAD.MOV R6, RZ, RZ, -R5 ;  /* 0x000000ffff067224 */ /* 0x004fc800078e0a05 */
[----:B------:R-:W-:Y:S01]  /*00a0*/  IMAD R9, R6, R7, RZ ;  /* 0x0000000706097224 */ /* 0x000fe200078e02ff */
[----:B-1----:R-:W-:-:S03]  /*00b0*/  IABS R6, R3 ;  /* 0x0000000300067213 */ /* 0x002fc60000000000 */
[----:B------:R-:W-:-:S06]  /*00c0*/  IMAD.HI.U32 R5, R5, R9, R4 ;  /* 0x0000000905057227 */ /* 0x000fcc00078e0004 */
[----:B------:R-:W-:-:S04]  /*00d0*/  IMAD.HI.U32 R5, R5, R6, RZ ;  /* 0x0000000605057227 */ /* 0x000fc800078e00ff */
[----:B------:R-:W-:-:S04]  /*00e0*/  IMAD.MOV R0, RZ, RZ, -R5 ;  /* 0x000000ffff007224 */ /* 0x000fc800078e0a05 */
[----:B------:R-:W-:-:S05]  /*00f0*/  IMAD R0, R7, R0, R6 ;  /* 0x0000000007007224 */ /* 0x000fca00078e0206 */
[----:B------:R-:W-:-:S13]  /*0100*/  ISETP.GT.U32.AND P2, PT, R7, R0, PT ;  /* 0x000000000700720c */ /* 0x000fda0003f44070 */
[----:B------:R-:W-:Y:S02]  /*0110*/  @!P2 IMAD.IADD R0, R0, 0x1, -R7 ;  /* 0x000000010000a824 */ /* 0x000fe400078e0a07 */
[----:B------:R-:W-:Y:S01]  /*0120*/  @!P2 VIADD R5, R5, 0x1 ;  /* 0x000000010505a836 */ /* 0x000fe20000000000 */
[----:B------:R-:W-:Y:S02]  /*0130*/  ISETP.NE.AND P2, PT, R2, RZ, PT ;  /* 0x000000ff0200720c */ /* 0x000fe40003f45270 */
[----:B------:R-:W-:Y:S02]  /*0140*/  ISETP.GE.U32.AND P0, PT, R0, R7, PT ;  /* 0x000000070000720c */ /* 0x000fe40003f06070 */
[----:B------:R-:W-:-:S04]  /*0150*/  LOP3.LUT R0, R3, R2, RZ, 0x3c, !PT ;  /* 0x0000000203007212 */ /* 0x000fc800078e3cff */
[----:B------:R-:W-:Y:S01]  /*0160*/  ISETP.GE.AND P1, PT, R0, RZ, PT ;  /* 0x000000ff0000720c */ /* 0x000fe20003f26270 */
[----:B------:R-:W-:-:S06]  /*0170*/  VIADD R0, R2, 0xffffffff ;  /* 0xffffffff02007836 */ /* 0x000fcc0000000000 */
[----:B------:R-:W-:-:S04]  /*0180*/  @P0 VIADD R5, R5, 0x1 ;  /* 0x0000000105050836 */ /* 0x000fc80000000000 */
[----:B------:R-:W-:-:S05]  /*0190*/  IMAD.MOV.U32 R9, RZ, RZ, R5 ;  /* 0x000000ffff097224 */ /* 0x000fca00078e0005 */
[----:B------:R-:W-:Y:S02]  /*01a0*/  @!P1 IADD3 R9, PT, PT, -R9, RZ, RZ ;  /* 0x000000ff09099210 */ /* 0x000fe40007ffe1ff */
[----:B------:R-:W-:-:S05]  /*01b0*/  @!P2 LOP3.LUT R9, RZ, R2, RZ, 0x33, !PT ;  /* 0x00000002ff09a212 */ /* 0x000fca00078e33ff */
[----:B------:R-:W-:-:S04]  /*01c0*/  IMAD R10, R9, R2, RZ ;  /* 0x00000002090a7224 */ /* 0x000fc800078e02ff */
[----:B------:R-:W-:-:S05]  /*01d0*/  IMAD.IADD R13, R3, 0x1, -R10 ;  /* 0x00000001030d7824 */ /* 0x000fca00078e0a0a */
[----:B------:R-:W-:-:S04]  /*01e0*/  ISETP.GE.AND P0, PT, R13, R0, PT ;  /* 0x000000000d00720c */ /* 0x000fc80003f06270 */
[----:B------:R-:W-:-:S04]  /*01f0*/  ISETP.EQ.OR P0, PT, R13, RZ, P0 ;  /* 0x000000ff0d00720c */ /* 0x000fc80000702670 */
[----:B------:R-:W-:-:S04]  /*0200*/  ISETP.LT.OR P0, PT, R9, 0x1, P0 ;  /* 0x000000010900780c */ /* 0x000fc80000701670 */
[----:B------:R-:W-:-:S13]  /*0210*/  ISETP.GE.OR P0, PT, R9, R0, P0 ;  /* 0x000000000900720c */ /* 0x000fda0000706670 */
[----:B------:R-:W-:Y:S05]  /*0220*/  @P0 EXIT ;  /* 0x000000000000094d */ /* 0x000fea0003800000 */
[----:B------:R-:W0:Y:S01]  /*0230*/  LDC.64 R6, c[0x0][0x380] ;  /* 0x0000e000ff067b82 */ /* 0x000e220000000a00 */
[----:B------:R-:W-:Y:S01]  /*0240*/  VIADD R3, R9, 0xffffffff ;  /* 0xffffffff09037836 */ /* 0x000fe20000000000 */
[C---:B------:R-:W-:Y:S01]  /*0250*/  IADD3 R9, P0, PT, R10.reuse, R13, RZ ;  /* 0x0000000d0a097210 */ /* 0x040fe20007f1e0ff */
[----:B------:R-:W1:Y:S01]  /*0260*/  LDCU.64 UR6, c[0x0][0x358] ;  /* 0x00006b00ff0677ac */ /* 0x000e620008000a00 */
[C---:B------:R-:W-:Y:S02]  /*0270*/  IMAD.IADD R0, R10.reuse, 0x1, R2 ;  /* 0x000000010a007824 */ /* 0x040fe400078e0202 */
[----:B------:R-:W-:Y:S01]  /*0280*/  IMAD R3, R3, R2, RZ ;  /* 0x0000000203037224 */ /* 0x000fe200078e02ff */
[----:B------:R-:W-:Y:S01]  /*0290*/  LEA.HI.X.SX32 R10, R10, RZ, 0x1, P0 ;  /* 0x000000ff0a0a7211 */ /* 0x000fe200000f0eff */
[----:B------:R-:W2:Y:S01]  /*02a0*/  LDC.64 R4, c[0x0][0x380] ;  /* 0x0000e000ff047b82 */ /* 0x000ea20000000a00 */
[C---:B------:R-:W-:Y:S02]  /*02b0*/  IADD3 R12, P2, PT, R13.reuse, R0, RZ ;  /* 0x000000000d0c7210 */ /* 0x040fe40007f5e0ff */
[----:B------:R-:W-:-:S02]  /*02c0*/  IADD3 R11, P0, PT, R13, R3, RZ ;  /* 0x000000030d0b7210 */ /* 0x000fc40007f1e0ff */
[----:B------:R-:W-:Y:S02]  /*02d0*/  LEA.HI.X.SX32 R0, R0, RZ, 0x1, P2 ;  /* 0x000000ff00007211 */ /* 0x000fe400010f0eff */
[----:B------:R-:W-:Y:S01]  /*02e0*/  LEA.HI.X.SX32 R14, R3, RZ, 0x1, P0 ;  /* 0x000000ff030e7211 */ /* 0x000fe200000f0eff */
[----:B------:R-:W-:Y:S01]  /*02f0*/  IMAD.IADD R3, R13, 0x1, R3 ;  /* 0x000000010d037824 */ /* 0x000fe200078e0203 */
[----:B0-----:R-:W-:-:S04]  /*0300*/  LEA R8, P1, R9, R6, 0x2 ;  /* 0x0000000609087211 */ /* 0x001fc800078210ff */
[-C--:B------:R-:W-:Y:S02]  /*0310*/  LEA.HI.X R9, R9, R7.reuse, R10, 0x2, P1 ;  /* 0x0000000709097211 */ /* 0x080fe400008f140a */
[CC--:B------:R-:W-:Y:S02]  /*0320*/  LEA R10, P0, R11.reuse, R6.reuse, 0x2 ;  /* 0x000000060b0a7211 */ /* 0x0c0fe400078010ff */
[C---:B------:R-:W-:Y:S02]  /*0330*/  LEA R6, P1, R12.reuse, R6, 0x2 ;  /* 0x000000060c067211 */ /* 0x040fe400078210ff */
[-C--:B------:R-:W-:Y:S01]  /*0340*/  LEA.HI.X R11, R11, R7.reuse, R14, 0x2, P0 ;  /* 0x000000070b0b7211 */ /* 0x080fe200000f140e */
[----:B--2---:R-:W-:Y:S01]  /*0350*/  IMAD.WIDE R4, R3, 0x4, R4 ;  /* 0x0000000403047825 */ /* 0x004fe200078e0204 */
[----:B------:R-:W-:Y:S01]  /*0360*/  LEA.HI.X R7, R12, R7, R0, 0x2, P1 ;  /* 0x000000070c077211 */ /* 0x000fe200008f1400 */
[----:B-1----:R-:W2:Y:S04]  /*0370*/  LDG.E R9, desc[UR6][R8.64+-0x4] ;  /* 0xfffffc0608097981 */ /* 0x002ea8000c1e1900 */
[----:B------:R-:W2:Y:S01]  /*0380*/  LDG.E R10, desc[UR6][R10.64+-0x4] ;  /* 0xfffffc060a0a7981 */ /* 0x000ea2000c1e1900 */
[----:B------:R-:W-:-:S03]  /*0390*/  IMAD.WIDE R12, R2, 0x4, R4 ;  /* 0x00000004020c7825 */ /* 0x000fc600078e0204 */
[----:B------:R0:W3:Y:S04]  /*03a0*/  LDG.E R6, desc[UR6][R6.64+-0x4] ;  /* 0xfffffc0606067981 */ /* 0x0000e8000c1e1900 */
[----:B------:R-:W4:Y:S01]  /*03b0*/  LDG.E R0, desc[UR6][R4.64] ;  /* 0x0000000604007981 */ /* 0x000f22000c1e1900 */
[----:B------:R-:W-:-:S03]  /*03c0*/  IMAD.WIDE R14, R2, 0x4, R12 ;  /* 0x00000004020e7825 */ /* 0x000fc600078e020c */
[----:B------:R-:W5:Y:S04]  /*03d0*/  LDG.E R17, desc[UR6][R12.64] ;  /* 0x000000060c117981 */ /* 0x000f68000c1e1900 */
[----:B------:R-:W5:Y:S04]  /*03e0*/  LDG.E R19, desc[UR6][R14.64] ;  /* 0x000000060e137981 */ /* 0x000f68000c1e1900 */
[----:B------:R1:W5:Y:S04]  /*03f0*/  LDG.E R21, desc[UR6][R4.64+0x4] ;  /* 0x0000040604157981 */ /* 0x000368000c1e1900 */
[----:B------:R-:W5:Y:S04]  /*0400*/  LDG.E R23, desc[UR6][R12.64+0x4] ;  /* 0x000004060c177981 */ /* 0x000f68000c1e1900 */
[----:B------:R-:W5:Y:S01]  /*0410*/  LDG.E R25, desc[UR6][R14.64+0x4] ;  /* 0x000004060e197981 */ /* 0x000f62000c1e1900 */
[----:B0-----:R-:W-:-:S02]  /*0420*/  IMAD.MOV.U32 R7, RZ, RZ, 0x3de38e39 ;  /* 0x3de38e39ff077424 */ /* 0x001fc400078e00ff */
[----:B------:R-:W-:Y:S02]  /*0430*/  IMAD.IADD R2, R3, 0x1, R2 ;  /* 0x0000000103027824 */ /* 0x000fe400078e0202 */
[----:B--2---:R-:W-:-:S04]  /*0440*/  FADD R9, R10, R9 ;  /* 0x000000090a097221 */ /* 0x004fc80000000000 */
[----:B---3--:R-:W-:Y:S01]  /*0450*/  FADD R9, R9, R6 ;  /* 0x0000000609097221 */ /* 0x008fe20000000000 */
[----:B------:R-:W-:-:S03]  /*0460*/  HFMA2 R6, -RZ, RZ, 2.53125, 0 ;  /* 0x41100000ff067431 */ /* 0x000fc600000001ff */
[----:B----4-:R-:W-:-:S04]  /*0470*/  FADD R0, R9, R0 ;  /* 0x0000000009007221 */ /* 0x010fc80000000000 */
        /* <DEDUP_REMOVED lines=13> */
[----:B------:R-:W-:Y:S05]  /*0550*/  CALL.REL.NOINC `($__internal_4_$__cuda_sm3x_div_rn_noftz_f32_slowpath) ;  /* 0x0000000000147944 */ /* 0x000fea0003c00000 */
[----:B------:R-:W-:-:S07]  /*0560*/  IMAD.MOV.U32 R7, RZ, RZ, R3 ;  /* 0x000000ffff077224 */ /* 0x000fce00078e0003 */
.L_x_75:
[----:B------:R-:W0:Y:S02]  /*0570*/  LDC.64 R4, c[0x0][0x388] ;  /* 0x0000e200ff047b82 */ /* 0x000e240000000a00 */
[----:B0-----:R-:W-:-:S05]  /*0580*/  IMAD.WIDE R2, R2, 0x4, R4 ;  /* 0x0000000402027825 */ /* 0x001fca00078e0204 */
[----:B------:R-:W-:Y:S01]  /*0590*/  STG.E desc[UR6][R2.64], R7 ;  /* 0x0000000702007986 */ /* 0x000fe2000c101906 */
[----:B------:R-:W-:Y:S05]  /*05a0*/  EXIT ;  /* 0x000000000000794d */ /* 0x000fea0003800000 */
        .weak           $__internal_4_$__cuda_sm3x_div_rn_noftz_f32_slowpath
        .type           $__internal_4_$__cuda_sm3x_div_rn_noftz_f32_slowpath,@function
        .size           $__internal_4_$__cuda_sm3x_div_rn_noftz_f32_slowpath,(.L_x_89 - $__internal_4_$__cuda_sm3x_div_rn_noftz_f32_slowpath)
$__internal_4_$__cuda_sm3x_div_rn_noftz_f32_slowpath:
[----:B------:R-:W-:-:S04]  /*05b0*/  SHF.R.U32.HI R3, RZ, 0x17, R0 ;  /* 0x00000017ff037819 */ /* 0x000fc80000011600 */
[----:B------:R-:W-:Y:S01]  /*05c0*/  LOP3.LUT R8, R3, 0xff, RZ, 0xc0, !PT ;  /* 0x000000ff03087812 */ /* 0x000fe200078ec0ff */
[----:B------:R-:W-:-:S04]  /*05d0*/  IMAD.MOV.U32 R3, RZ, RZ, R0 ;  /* 0x000000ffff037224 */ /* 0x000fc800078e0000 */
[----:B------:R-:W-:-:S05]  /*05e0*/  VIADD R7, R8, 0xffffffff ;  /* 0xffffffff08077836 */ /* 0x000fca0000000000 */
[----:B------:R-:W-:-:S13]  /*05f0*/  ISETP.GT.U32.OR P0, PT, R7, 0xfd, !PT ;  /* 0x000000fd0700780c */ /* 0x000fda0007f04470 */
[----:B------:R-:W-:Y:S01]  /*0600*/  @!P0 IMAD.MOV.U32 R5, RZ, RZ, RZ ;  /* 0x000000ffff058224 */ /* 0x000fe200078e00ff */
[----:B------:R-:W-:Y:S06]  /*0610*/  @!P0 BRA `(.L_x_76) ;  /* 0x00000000003c8947 */ /* 0x000fec0003800000 */
[----:B------:R-:W-:-:S13]  /*0620*/  FSETP.GTU.FTZ.AND P0, PT, |R0|, +INF , PT ;  /* 0x7f8000000000780b */ /* 0x000fda0003f1c200 */
[----:B------:R-:W-:Y:S05]  /*0630*/  @P0 BRA `(.L_x_77) ;  /* 0x0000000400280947 */ /* 0x000fea0003800000 */
[----:B------:R-:W-:-:S04]  /*0640*/  MOV R6, 0x41100000 ;  /* 0x4110000000067802 */ /* 0x000fc80000000f00 */
        /* <DEDUP_REMOVED lines=12> */
.L_x_76:
        /* <DEDUP_REMOVED lines=28> */
[C---:B------:R-:W-:Y:S02]  /*08d0*/  IADD3 R6, PT, PT, R10.reuse, 0x20, RZ ;  /* 0x000000200a067810 */ /* 0x040fe40007ffe0ff */
[----:B------:R-:W-:Y:S02]  /*08e0*/  ISETP.NE.AND P2, PT, R10, RZ, PT ;  /* 0x000000ff0a00720c */ /* 0x000fe40003f45270 */
[----:B------:R-:W-:Y:S01]  /*08f0*/  LOP3.LUT R5, R0, 0x7fffff, RZ, 0xc0, !PT ;  /* 0x007fffff00057812 */ /* 0x000fe200078ec0ff */
[CCC-:B------:R-:W-:Y:S01]  /*0900*/  FFMA.RP R0, R7.reuse, R9.reuse, R8.reuse ;  /* 0x0000000907007223 */ /* 0x1c0fe20000008008 */
[----:B------:R-:W-:Y:S01]  /*0910*/  FFMA.RM R7, R7, R9, R8 ;  /* 0x0000000907077223 */ /* 0x000fe20000004008 */
[----:B------:R-:W-:Y:S01]  /*0920*/  IMAD.MOV R8, RZ, RZ, -R10 ;  /* 0x000000ffff087224 */ /* 0x000fe200078e0a0a */
[----:B------:R-:W-:Y:S02]  /*0930*/  LOP3.LUT R5, R5, 0x800000, RZ, 0xfc, !PT ;  /* 0x0080000005057812 */ /* 0x000fe400078efcff */
[----:B------:R-:W-:-:S02]  /*0940*/  ISETP.NE.AND P1, PT, R10, RZ, PT ;  /* 0x000000ff0a00720c */ /* 0x000fc40003f25270 */
        /* <DEDUP_REMOVED lines=13> */
.L_x_82:
[----:B------:R-:W-:-:S04]  /*0a20*/  LOP3.LUT R3, R3, 0x80000000, RZ, 0xc0, !PT ;  /* 0x8000000003037812 */ /* 0x000fc800078ec0ff */
[----:B------:R-:W-:Y:S01]  /*0a30*/  LOP3.LUT R3, R3, 0x7f800000, RZ, 0xfc, !PT ;  /* 0x7f80000003037812 */ /* 0x000fe200078efcff */
[----:B------:R-:W-:Y:S06]  /*0a40*/  BRA `(.L_x_83) ;  /* 0x0000000000287947 */ /* 0x000fec0003800000 */
.L_x_81:
[----:B------:R-:W-:Y:S01]  /*0a50*/  IMAD R3, R5, 0x800000, R3 ;  /* 0x0080000005037824 */ /* 0x000fe200078e0203 */
[----:B------:R-:W-:Y:S06]  /*0a60*/  BRA `(.L_x_83) ;  /* 0x0000000000207947 */ /* 0x000fec0003800000 */
.L_x_80:
[----:B------:R-:W-:-:S04]  /*0a70*/  LOP3.LUT R3, R6, 0x80000000, R3, 0x48, !PT ;  /* 0x8000000006037812 */ /* 0x000fc800078e4803 */
[----:B------:R-:W-:Y:S01]  /*0a80*/  LOP3.LUT R3, R3, 0x7f800000, RZ, 0xfc, !PT ;  /* 0x7f80000003037812 */ /* 0x000fe200078efcff */
[----:B------:R-:W-:Y:S06]  /*0a90*/  BRA `(.L_x_83) ;  /* 0x0000000000147947 */ /* 0x000fec0003800000 */
.L_x_79:
[----:B------:R-:W-:Y:S01]  /*0aa0*/  LOP3.LUT R3, R6, 0x80000000, R3, 0x48, !PT ;  /* 0x8000000006037812 */ /* 0x000fe200078e4803 */
[----:B------:R-:W-:Y:S06]  /*0ab0*/  BRA `(.L_x_83) ;  /* 0x00000000000c7947 */ /* 0x000fec0003800000 */
.L_x_78:
[----:B------:R-:W0:Y:S01]  /*0ac0*/  MUFU.RSQ R3, -QNAN ;  /* 0xffc0000000037908 */ /* 0x000e220000001400 */
[----:B------:R-:W-:Y:S05]  /*0ad0*/  BRA `(.L_x_83) ;  /* 0x0000000000047947 */ /* 0x000fea0003800000 */
.L_x_77:
[----:B------:R-:W-:-:S07]  /*0ae0*/  FADD.FTZ R3, R0, 9 ;  /* 0x4110000000037421 */ /* 0x000fce0000010000 */
.L_x_83:
[----:B------:R-:W-:-:S04]  /*0af0*/  IMAD.MOV.U32 R5, RZ, RZ, 0x0 ;  /* 0x00000000ff057424 */ /* 0x000fc800078e00ff */
[----:B0-----:R-:W-:Y:S05]  /*0b00*/  RET.REL.NODEC R4 `(_Z10avgKernel1PfS_i) ;  /* 0xfffffff4043c7950 */ /* 0x001fea0003c3ffff */
.L_x_84:
        /* <DEDUP_REMOVED lines=15> */
.L_x_89:


//--------------------- .nv.shared._Z10avgKernel5PfS_i --------------------------
	.section	.nv.shared._Z10avgKernel5PfS_i,"aw",@nobits
	.sectionflags	@""
	.align	4
.nv.shared._Z10avgKernel5PfS_i:
	.zero		5648


//--------------------- .nv.shared.reserved.0     --------------------------
	.section	.nv.shared.reserved.0,"aw",@nobits
	.weak		__nv_reservedSMEM_offset_0_alias
	.size		__nv_reservedSMEM_offset_0_alias, 0, 64
	.other		__nv_reservedSMEM_offset_0_alias,@"STO_CUDA_RESERVED_SHARED STV_DEFAULT"
__nv_reservedSMEM_offset_0_alias:
	.zero		0
	.zero		64


//--------------------- .nv.shared._Z10avgKernel4PfS_i --------------------------
	.section	.nv.shared._Z10avgKernel4PfS_i,"aw",@nobits
	.sectionflags	@""
	.align	4
.nv.shared._Z10avgKernel4PfS_i:
	.zero		5120


//--------------------- .nv.constant0._Z10avgKernel5PfS_i --------------------------
	.section	.nv.constant0._Z10avgKernel5PfS_i,"a",@progbits
	.sectionflags	@""
	.align	4
.nv.constant0._Z10avgKernel5PfS_i:
	.zero		916


//--------------------- .nv.constant0._Z10avgKernel4PfS_i --------------------------
	.section	.nv.constant0._Z10avgKernel4PfS_i,"a",@progbits
	.sectionflags	@""
	.align	4
.nv.constant0._Z10avgKernel4PfS_i:
	.zero		916


//--------------------- .nv.constant0._Z10avgKernel3PfS_i --------------------------
	.section	.nv.constant0._Z10avgKernel3PfS_i,"a",@progbits
	.sectionflags	@""
	.align	4
.nv.constant0._Z10avgKernel3PfS_i:
	.zero		916


//--------------------- .nv.constant0._Z10avgKernel2PfS_i --------------------------
	.section	.nv.constant0._Z10avgKernel2PfS_i,"a",@progbits
	.sectionflags	@""
	.align	4
.nv.constant0._Z10avgKernel2PfS_i:
	.zero		916


//--------------------- .nv.constant0._Z10avgKernel1PfS_i --------------------------
	.section	.nv.constant0._Z10avgKernel1PfS_i,"a",@progbits
	.sectionflags	@""
	.align	4
.nv.constant0._Z10avgKernel1PfS_i:
	.zero		916


//--------------------- SYMBOLS --------------------------

	.type		.nv.reservedSmem.offset0,@object
	.size		.nv.reservedSmem.offset0,0x4
	.type		.nv.reservedSmem.cap,@object
	.size		.nv.reservedSmem.cap,0x4
